//
// Generated by NVIDIA NVVM Compiler
//
// Compiler Build ID: CL-36424714
// Cuda compilation tools, release 13.0, V13.0.88
// Based on NVVM 20.0.0
//

.version 9.0
.target sm_100
.address_size 64

	// .globl	alpha

.visible .entry alpha(
	.param .u64 .ptr .align 1 alpha_param_0,
	.param .u64 .ptr .align 1 alpha_param_1,
	.param .u32 alpha_param_2,
	.param .u32 alpha_param_3,
	.param .u64 .ptr .align 1 alpha_param_4
)
{
	.reg .pred 	%p<5>;
	.reg .b32 	%r<15>;
	.reg .b32 	%f<4>;
	.reg .b64 	%rd<15>;
	.reg .b64 	%fd<7>;

	ld.param.u64 	%rd2, [alpha_param_0];
	ld.param.u64 	%rd3, [alpha_param_1];
	ld.param.u32 	%r5, [alpha_param_2];
	ld.param.u32 	%r4, [alpha_param_3];
	ld.param.u64 	%rd4, [alpha_param_4];
	cvta.to.global.u64 	%rd1, %rd4;
	mov.u32 	%r7, %tid.x;
	mov.u32 	%r8, %ntid.x;
	mov.u32 	%r9, %ctaid.x;
	mad.lo.s32 	%r1, %r8, %r9, %r7;
	mov.u32 	%r10, %tid.y;
	mov.u32 	%r11, %ntid.y;
	mov.u32 	%r12, %ctaid.y;
	mad.lo.s32 	%r13, %r11, %r12, %r10;
	setp.ge.s32 	%p1, %r1, %r4;
	setp.ge.s32 	%p2, %r13, %r5;
	or.pred  	%p3, %p1, %p2;
	@%p3 bra 	$L__BB0_4;
	cvta.to.global.u64 	%rd5, %rd2;
	cvta.to.global.u64 	%rd6, %rd3;
	mad.lo.s32 	%r3, %r4, %r13, %r1;
	mul.wide.s32 	%rd7, %r1, 4;
	add.s64 	%rd8, %rd5, %rd7;
	ld.global.f32 	%f2, [%rd8];
	cvt.f64.f32 	%fd1, %f2;
	mul.f64 	%fd2, %fd1, 0d45E2F971AF0B075A;
	mul.wide.u32 	%rd9, %r13, 4;
	add.s64 	%rd10, %rd6, %rd9;
	ld.global.f32 	%f3, [%rd10];
	cvt.f64.f32 	%fd3, %f3;
	mul.f64 	%fd4, %fd2, %fd3;
	mul.f64 	%fd5, %fd4, 0d3C07A4DA0F4C4DD9;
	cvt.rn.f32.f64 	%f1, %fd5;
	cvt.f64.f32 	%fd6, %f1;
	setp.geu.f64 	%p4, %fd6, 0d3FB999999999999A;
	@%p4 bra 	$L__BB0_3;
	mul.wide.s32 	%rd13, %r3, 4;
	add.s64 	%rd14, %rd1, %rd13;
	st.global.f32 	[%rd14], %f1;
	bra.uni 	$L__BB0_4;
$L__BB0_3:
	mul.wide.s32 	%rd11, %r3, 4;
	add.s64 	%rd12, %rd1, %rd11;
	mov.b32 	%r14, 2143289344;
	st.global.u32 	[%rd12], %r14;
$L__BB0_4:
	ret;

}
	// .globl	f_dot
.visible .entry f_dot(
	.param .u64 .ptr .align 1 f_dot_param_0,
	.param .u64 .ptr .align 1 f_dot_param_1,
	.param .u32 f_dot_param_2,
	.param .u32 f_dot_param_3,
	.param .u64 .ptr .align 1 f_dot_param_4
)
{
	.reg .pred 	%p<4>;
	.reg .b32 	%r<14>;
	.reg .b32 	%f<11>;
	.reg .b64 	%rd<12>;
	.reg .b64 	%fd<10>;

	ld.param.u64 	%rd1, [f_dot_param_0];
	ld.param.u64 	%rd2, [f_dot_param_1];
	ld.param.u32 	%r4, [f_dot_param_2];
	ld.param.u32 	%r3, [f_dot_param_3];
	ld.param.u64 	%rd3, [f_dot_param_4];
	mov.u32 	%r6, %tid.x;
	mov.u32 	%r7, %ntid.x;
	mov.u32 	%r8, %ctaid.x;
	mad.lo.s32 	%r1, %r7, %r8, %r6;
	mov.u32 	%r9, %tid.y;
	mov.u32 	%r10, %ntid.y;
	mov.u32 	%r11, %ctaid.y;
	mad.lo.s32 	%r12, %r10, %r11, %r9;
	setp.ge.s32 	%p1, %r1, %r3;
	setp.ge.s32 	%p2, %r12, %r4;
	or.pred  	%p3, %p1, %p2;
	@%p3 bra 	$L__BB1_2;
	cvta.to.global.u64 	%rd4, %rd2;
	cvta.to.global.u64 	%rd5, %rd3;
	cvta.to.global.u64 	%rd6, %rd1;
	mad.lo.s32 	%r13, %r3, %r12, %r1;
	mul.wide.s32 	%rd7, %r13, 4;
	add.s64 	%rd8, %rd6, %rd7;
	ld.global.f32 	%f1, [%rd8];
	cvt.f64.f32 	%fd1, %f1;
	div.rn.f64 	%fd2, %fd1, 0d3FB999999999999A;
	cvt.rn.f32.f64 	%f2, %fd2;
	mul.f32 	%f3, %f2, %f2;
	mul.f32 	%f4, %f3, %f3;
	mul.f32 	%f5, %f4, %f4;
	mul.f32 	%f6, %f5, %f5;
	cvt.f64.f32 	%fd3, %f6;
	mul.f64 	%fd4, %fd2, %fd3;
	cvt.rn.f32.f64 	%f7, %fd4;
	mul.f32 	%f8, %f7, 0f00000000;
	cvt.f64.f32 	%fd5, %f8;
	mul.wide.u32 	%rd9, %r12, 4;
	add.s64 	%rd10, %rd4, %rd9;
	ld.global.f32 	%f9, [%rd10];
	cvt.f64.f32 	%fd6, %f9;
	div.rn.f64 	%fd7, %fd6, 0d3D719799812DEA11;
	mul.f64 	%fd8, %fd7, %fd5;
	fma.rn.f64 	%fd9, %fd7, %fd8, 0d3CFF86735614D6A6;
	cvt.rn.f32.f64 	%f10, %fd9;
	add.s64 	%rd11, %rd5, %rd7;
	st.global.f32 	[%rd11], %f10;
$L__BB1_2:
	ret;

}
	// .globl	df_dot
.visible .entry df_dot(
	.param .u64 .ptr .align 1 df_dot_param_0,
	.param .u32 df_dot_param_1,
	.param .u32 df_dot_param_2,
	.param .u64 .ptr .align 1 df_dot_param_3
)
{
	.reg .pred 	%p<4>;
	.reg .b32 	%r<14>;
	.reg .b32 	%f<6>;
	.reg .b64 	%rd<8>;
	.reg .b64 	%fd<12>;

	ld.param.u64 	%rd1, [df_dot_param_0];
	ld.param.u32 	%r4, [df_dot_param_1];
	ld.param.u32 	%r3, [df_dot_param_2];
	ld.param.u64 	%rd2, [df_dot_param_3];
	mov.u32 	%r6, %tid.x;
	mov.u32 	%r7, %ntid.x;
	mov.u32 	%r8, %ctaid.x;
	mad.lo.s32 	%r1, %r7, %r8, %r6;
	mov.u32 	%r9, %tid.y;
	mov.u32 	%r10, %ntid.y;
	mov.u32 	%r11, %ctaid.y;
	mad.lo.s32 	%r12, %r10, %r11, %r9;
	setp.ge.s32 	%p1, %r1, %r3;
	setp.ge.s32 	%p2, %r12, %r4;
	or.pred  	%p3, %p1, %p2;
	@%p3 bra 	$L__BB2_2;
	cvta.to.global.u64 	%rd3, %rd1;
	cvta.to.global.u64 	%rd4, %rd2;
	mad.lo.s32 	%r13, %r3, %r12, %r1;
	mul.wide.s32 	%rd5, %r13, 4;
	add.s64 	%rd6, %rd3, %rd5;
	ld.global.f32 	%f1, [%rd6];
	cvt.f64.f32 	%fd1, %f1;
	div.rn.f64 	%fd2, %fd1, 0d4024000000000000;
	cvt.rpi.f64.f64 	%fd3, %fd2;
	mul.f64 	%fd4, %fd3, 0d4024000000000000;
	cvt.rn.f32.f64 	%f2, %fd4;
	add.f32 	%f3, %f2, %f2;
	cvt.f64.f32 	%fd5, %f3;
	mul.f64 	%fd6, %fd5, 0d4154FB1800000000;
	div.rn.f64 	%fd7, %fd6, 0d41B1DE784A000000;
	sqrt.rn.f64 	%fd8, %fd7;
	mul.f64 	%fd9, %fd8, 0d3F13104B57CF96A3;
	cvt.rn.f32.f64 	%f4, %fd9;
	cvt.f64.f32 	%fd10, %f4;
	div.rn.f64 	%fd11, %fd10, 0d418E133800000001;
	cvt.rn.f32.f64 	%f5, %fd11;
	add.s64 	%rd7, %rd4, %rd5;
	st.global.f32 	[%rd7], %f5;
$L__BB2_2:
	ret;

}
	// .globl	tau_inst
.visible .entry tau_inst(
	.param .u64 .ptr .align 1 tau_inst_param_0,
	.param .u64 .ptr .align 1 tau_inst_param_1,
	.param .u64 .ptr .align 1 tau_inst_param_2,
	.param .u32 tau_inst_param_3,
	.param .u32 tau_inst_param_4,
	.param .u64 .ptr .align 1 tau_inst_param_5
)
{
	.reg .pred 	%p<4>;
	.reg .b32 	%r<14>;
	.reg .b32 	%f<12>;
	.reg .b64 	%rd<15>;
	.reg .b64 	%fd<5>;

	ld.param.u64 	%rd1, [tau_inst_param_0];
	ld.param.u64 	%rd2, [tau_inst_param_1];
	ld.param.u64 	%rd3, [tau_inst_param_2];
	ld.param.u32 	%r4, [tau_inst_param_3];
	ld.param.u32 	%r3, [tau_inst_param_4];
	ld.param.u64 	%rd4, [tau_inst_param_5];
	mov.u32 	%r6, %tid.x;
	mov.u32 	%r7, %ntid.x;
	mov.u32 	%r8, %ctaid.x;
	mad.lo.s32 	%r1, %r7, %r8, %r6;
	mov.u32 	%r9, %tid.y;
	mov.u32 	%r10, %ntid.y;
	mov.u32 	%r11, %ctaid.y;
	mad.lo.s32 	%r12, %r10, %r11, %r9;
	setp.ge.s32 	%p1, %r1, %r3;
	setp.ge.s32 	%p2, %r12, %r4;
	or.pred  	%p3, %p1, %p2;
	@%p3 bra 	$L__BB3_2;
	cvta.to.global.u64 	%rd5, %rd1;
	cvta.to.global.u64 	%rd6, %rd2;
	cvta.to.global.u64 	%rd7, %rd4;
	cvta.to.global.u64 	%rd8, %rd3;
	mad.lo.s32 	%r13, %r3, %r12, %r1;
	mul.wide.s32 	%rd9, %r13, 4;
	add.s64 	%rd10, %rd8, %rd9;
	ld.global.f32 	%f1, [%rd10];
	cvt.f64.f32 	%fd1, %f1;
	div.rn.f64 	%fd2, %fd1, 0d3FB999999999999A;
	cvt.rn.f32.f64 	%f2, %fd2;
	mul.f32 	%f3, %f2, %f2;
	mul.f32 	%f4, %f3, %f3;
	mul.f32 	%f5, %f4, %f4;
	cvt.f64.f32 	%fd3, %f5;
	mul.f64 	%fd4, %fd2, %fd3;
	cvt.rn.f32.f64 	%f6, %fd4;
	mul.wide.s32 	%rd11, %r1, 4;
	add.s64 	%rd12, %rd5, %rd11;
	ld.global.f32 	%f7, [%rd12];
	mul.f32 	%f8, %f7, 0f4863D000;
	div.rn.f32 	%f9, %f8, %f6;
	add.s64 	%rd13, %rd6, %rd11;
	ld.global.f32 	%f10, [%rd13];
	div.rn.f32 	%f11, %f9, %f10;
	add.s64 	%rd14, %rd7, %rd9;
	st.global.f32 	[%rd14], %f11;
$L__BB3_2:
	ret;

}
	// .globl	tau_gw
.visible .entry tau_gw(
	.param .u64 .ptr .align 1 tau_gw_param_0,
	.param .u64 .ptr .align 1 tau_gw_param_1,
	.param .u64 .ptr .align 1 tau_gw_param_2,
	.param .u32 tau_gw_param_3,
	.param .u32 tau_gw_param_4,
	.param .u64 .ptr .align 1 tau_gw_param_5
)
{
	.reg .pred 	%p<4>;
	.reg .b32 	%r<14>;
	.reg .b32 	%f<11>;
	.reg .b64 	%rd<15>;
	.reg .b64 	%fd<12>;

	ld.param.u64 	%rd1, [tau_gw_param_0];
	ld.param.u64 	%rd2, [tau_gw_param_1];
	ld.param.u64 	%rd3, [tau_gw_param_2];
	ld.param.u32 	%r4, [tau_gw_param_3];
	ld.param.u32 	%r3, [tau_gw_param_4];
	ld.param.u64 	%rd4, [tau_gw_param_5];
	mov.u32 	%r6, %tid.x;
	mov.u32 	%r7, %ntid.x;
	mov.u32 	%r8, %ctaid.x;
	mad.lo.s32 	%r1, %r7, %r8, %r6;
	mov.u32 	%r9, %tid.y;
	mov.u32 	%r10, %ntid.y;
	mov.u32 	%r11, %ctaid.y;
	mad.lo.s32 	%r12, %r10, %r11, %r9;
	setp.ge.s32 	%p1, %r1, %r3;
	setp.ge.s32 	%p2, %r12, %r4;
	or.pred  	%p3, %p1, %p2;
	@%p3 bra 	$L__BB4_2;
	cvta.to.global.u64 	%rd5, %rd1;
	cvta.to.global.u64 	%rd6, %rd2;
	cvta.to.global.u64 	%rd7, %rd4;
	cvta.to.global.u64 	%rd8, %rd3;
	mad.lo.s32 	%r13, %r3, %r12, %r1;
	mul.wide.s32 	%rd9, %r13, 4;
	add.s64 	%rd10, %rd8, %rd9;
	ld.global.f32 	%f1, [%rd10];
	cvt.f64.f32 	%fd1, %f1;
	div.rn.f64 	%fd2, %fd1, 0d3FB999999999999A;
	cvt.rn.f32.f64 	%f2, %fd2;
	mul.f32 	%f3, %f2, %f2;
	mul.f32 	%f4, %f3, %f3;
	mul.f32 	%f5, %f4, %f4;
	mul.f32 	%f6, %f5, %f5;
	cvt.f64.f32 	%fd3, %f6;
	div.rn.f64 	%fd4, %fd3, %fd2;
	cvt.rn.f32.f64 	%f7, %fd4;
	mul.wide.s32 	%rd11, %r1, 4;
	add.s64 	%rd12, %rd5, %rd11;
	ld.global.f32 	%f8, [%rd12];
	cvt.f64.f32 	%fd5, %f8;
	mul.f64 	%fd6, %fd5, 0d427DD43FC2C00000;
	div.rn.f64 	%fd7, %fd6, 0d4024000000000000;
	cvt.f64.f32 	%fd8, %f7;
	div.rn.f64 	%fd9, %fd7, %fd8;
	add.s64 	%rd13, %rd6, %rd11;
	ld.global.f32 	%f9, [%rd13];
	cvt.f64.f32 	%fd10, %f9;
	div.rn.f64 	%fd11, %fd9, %fd10;
	cvt.rn.f32.f64 	%f10, %fd11;
	add.s64 	%rd14, %rd7, %rd9;
	st.global.f32 	[%rd14], %f10;
$L__BB4_2:
	ret;

}
	// .globl	chi_c
.visible .entry chi_c(
	.param .u64 .ptr .align 1 chi_c_param_0,
	.param .u32 chi_c_param_1,
	.param .u32 chi_c_param_2,
	.param .u64 .ptr .align 1 chi_c_param_3
)
{
	.reg .pred 	%p<4>;
	.reg .b32 	%r<14>;
	.reg .b32 	%f<5>;
	.reg .b64 	%rd<8>;

	ld.param.u64 	%rd1, [chi_c_param_0];
	ld.param.u32 	%r4, [chi_c_param_1];
	ld.param.u32 	%r3, [chi_c_param_2];
	ld.param.u64 	%rd2, [chi_c_param_3];
	mov.u32 	%r6, %tid.x;
	mov.u32 	%r7, %ntid.x;
	mov.u32 	%r8, %ctaid.x;
	mad.lo.s32 	%r1, %r7, %r8, %r6;
	mov.u32 	%r9, %tid.y;
	mov.u32 	%r10, %ntid.y;
	mov.u32 	%r11, %ctaid.y;
	mad.lo.s32 	%r12, %r10, %r11, %r9;
	setp.ge.s32 	%p1, %r1, %r3;
	setp.ge.s32 	%p2, %r12, %r4;
	or.pred  	%p3, %p1, %p2;
	@%p3 bra 	$L__BB5_2;
	cvta.to.global.u64 	%rd3, %rd1;
	cvta.to.global.u64 	%rd4, %rd2;
	mad.lo.s32 	%r13, %r3, %r12, %r1;
	mul.wide.s32 	%rd5, %r13, 4;
	add.s64 	%rd6, %rd3, %rd5;
	ld.global.f32 	%f1, [%rd6];
	mul.f32 	%f2, %f1, 0f40800000;
	fma.rn.f32 	%f3, %f1, %f2, 0f3F800000;
	div.rn.f32 	%f4, %f2, %f3;
	add.s64 	%rd7, %rd4, %rd5;
	st.global.f32 	[%rd7], %f4;
$L__BB5_2:
	ret;

}
	// .globl	frequency_at_detector
.visible .entry frequency_at_detector(
	.param .u64 .ptr .align 1 frequency_at_detector_param_0,
	.param .u64 .ptr .align 1 frequency_at_detector_param_1,
	.param .u64 .ptr .align 1 frequency_at_detector_param_2,
	.param .u64 .ptr .align 1 frequency_at_detector_param_3,
	.param .u64 .ptr .align 1 frequency_at_detector_param_4,
	.param .u32 frequency_at_detector_param_5,
	.param .u32 frequency_at_detector_param_6,
	.param .u64 .ptr .align 1 frequency_at_detector_param_7
)
{
	.reg .pred 	%p<8>;
	.reg .b32 	%r<15>;
	.reg .b32 	%f<11>;
	.reg .b64 	%rd<26>;
	.reg .b64 	%fd<10>;

	ld.param.u64 	%rd2, [frequency_at_detector_param_0];
	ld.param.u64 	%rd3, [frequency_at_detector_param_1];
	ld.param.u64 	%rd4, [frequency_at_detector_param_2];
	ld.param.u64 	%rd5, [frequency_at_detector_param_3];
	ld.param.u64 	%rd6, [frequency_at_detector_param_4];
	ld.param.u32 	%r5, [frequency_at_detector_param_5];
	ld.param.u32 	%r4, [frequency_at_detector_param_6];
	ld.param.u64 	%rd7, [frequency_at_detector_param_7];
	cvta.to.global.u64 	%rd1, %rd7;
	mov.u32 	%r7, %tid.x;
	mov.u32 	%r8, %ntid.x;
	mov.u32 	%r9, %ctaid.x;
	mad.lo.s32 	%r1, %r8, %r9, %r7;
	mov.u32 	%r10, %tid.y;
	mov.u32 	%r11, %ntid.y;
	mov.u32 	%r12, %ctaid.y;
	mad.lo.s32 	%r13, %r11, %r12, %r10;
	setp.ge.s32 	%p1, %r1, %r4;
	setp.ge.s32 	%p2, %r13, %r5;
	or.pred  	%p3, %p1, %p2;
	@%p3 bra 	$L__BB6_5;
	cvta.to.global.u64 	%rd8, %rd3;
	cvta.to.global.u64 	%rd9, %rd2;
	mad.lo.s32 	%r3, %r4, %r13, %r1;
	mul.wide.u32 	%rd10, %r13, 4;
	add.s64 	%rd11, %rd8, %rd10;
	ld.global.f32 	%f4, [%rd11];
	cvt.f64.f32 	%fd1, %f4;
	div.rn.f64 	%fd2, %fd1, 0d3D719799812DEA11;
	mul.f64 	%fd3, %fd2, 0d407E300000000000;
	mul.wide.s32 	%rd12, %r1, 4;
	add.s64 	%rd13, %rd9, %rd12;
	ld.global.f32 	%f5, [%rd13];
	div.rn.f32 	%f6, %f5, 0f41200000;
	cvt.f64.f32 	%fd4, %f6;
	mul.f64 	%fd5, %fd4, 0dBF46F0068DB8BAC7;
	mul.f64 	%fd6, %fd5, %fd2;
	mul.f64 	%fd7, %fd6, %fd4;
	fma.rn.f64 	%fd8, %fd7, %fd2, 0d3FF0000000000000;
	mul.f64 	%fd9, %fd3, %fd8;
	cvt.rn.f32.f64 	%f1, %fd9;
	setp.leu.f32 	%p4, %f1, 0f41A00000;
	setp.geu.f32 	%p5, %f1, 0f44FA0000;
	or.pred  	%p6, %p4, %p5;
	@%p6 bra 	$L__BB6_4;
	cvta.to.global.u64 	%rd14, %rd6;
	add.s64 	%rd16, %rd14, %rd12;
	ld.global.f32 	%f2, [%rd16];
	cvta.to.global.u64 	%rd17, %rd5;
	mul.wide.s32 	%rd18, %r3, 4;
	add.s64 	%rd19, %rd17, %rd18;
	ld.global.f32 	%f3, [%rd19];
	mul.f32 	%f7, %f3, 0f41200000;
	setp.leu.f32 	%p7, %f2, %f7;
	@%p7 bra 	$L__BB6_4;
	cvta.to.global.u64 	%rd22, %rd4;
	add.s64 	%rd24, %rd22, %rd18;
	ld.global.f32 	%f8, [%rd24];
	sub.f32 	%f9, %f2, %f3;
	fma.rn.f32 	%f10, %f8, %f9, %f1;
	add.s64 	%rd25, %rd1, %rd18;
	st.global.f32 	[%rd25], %f10;
	bra.uni 	$L__BB6_5;
$L__BB6_4:
	mul.wide.s32 	%rd20, %r3, 4;
	add.s64 	%rd21, %rd1, %rd20;
	mov.b32 	%r14, 2143289344;
	st.global.u32 	[%rd21], %r14;
$L__BB6_5:
	ret;

}
	// .globl	amplitude_at_detector
.visible .entry amplitude_at_detector(
	.param .u64 .ptr .align 1 amplitude_at_detector_param_0,
	.param .u64 .ptr .align 1 amplitude_at_detector_param_1,
	.param .u64 .ptr .align 1 amplitude_at_detector_param_2,
	.param .u64 .ptr .align 1 amplitude_at_detector_param_3,
	.param .u64 .ptr .align 1 amplitude_at_detector_param_4,
	.param .u64 .ptr .align 1 amplitude_at_detector_param_5,
	.param .u64 .ptr .align 1 amplitude_at_detector_param_6,
	.param .u64 .ptr .align 1 amplitude_at_detector_param_7,
	.param .u64 .ptr .align 1 amplitude_at_detector_param_8,
	.param .u32 amplitude_at_detector_param_9,
	.param .u32 amplitude_at_detector_param_10,
	.param .u64 .ptr .align 1 amplitude_at_detector_param_11
)
{
	.reg .pred 	%p<4>;
	.reg .b32 	%r<14>;
	.reg .b32 	%f<21>;
	.reg .b64 	%rd<31>;
	.reg .b64 	%fd<12>;

	ld.param.u64 	%rd2, [amplitude_at_detector_param_2];
	ld.param.u64 	%rd3, [amplitude_at_detector_param_3];
	ld.param.u64 	%rd4, [amplitude_at_detector_param_4];
	ld.param.u64 	%rd5, [amplitude_at_detector_param_5];
	ld.param.u64 	%rd6, [amplitude_at_detector_param_6];
	ld.param.u64 	%rd7, [amplitude_at_detector_param_7];
	ld.param.u64 	%rd8, [amplitude_at_detector_param_8];
	ld.param.u32 	%r4, [amplitude_at_detector_param_9];
	ld.param.u32 	%r3, [amplitude_at_detector_param_10];
	ld.param.u64 	%rd9, [amplitude_at_detector_param_11];
	mov.u32 	%r6, %tid.x;
	mov.u32 	%r7, %ntid.x;
	mov.u32 	%r8, %ctaid.x;
	mad.lo.s32 	%r1, %r7, %r8, %r6;
	mov.u32 	%r9, %tid.y;
	mov.u32 	%r10, %ntid.y;
	mov.u32 	%r11, %ctaid.y;
	mad.lo.s32 	%r12, %r10, %r11, %r9;
	setp.ge.s32 	%p1, %r1, %r3;
	setp.ge.s32 	%p2, %r12, %r4;
	or.pred  	%p3, %p1, %p2;
	@%p3 bra 	$L__BB7_2;
	ld.param.u64 	%rd30, [amplitude_at_detector_param_0];
	cvta.to.global.u64 	%rd10, %rd3;
	cvta.to.global.u64 	%rd11, %rd6;
	cvta.to.global.u64 	%rd12, %rd7;
	cvta.to.global.u64 	%rd13, %rd30;
	cvta.to.global.u64 	%rd14, %rd2;
	cvta.to.global.u64 	%rd15, %rd8;
	cvta.to.global.u64 	%rd16, %rd4;
	cvta.to.global.u64 	%rd17, %rd9;
	cvta.to.global.u64 	%rd18, %rd5;
	mad.lo.s32 	%r13, %r3, %r12, %r1;
	mul.wide.s32 	%rd19, %r13, 4;
	add.s64 	%rd20, %rd18, %rd19;
	ld.global.f32 	%f1, [%rd20];
	cvt.f64.f32 	%fd1, %f1;
	div.rn.f64 	%fd2, %fd1, 0d3FB999999999999A;
	cvt.rn.f32.f64 	%f2, %fd2;
	mul.f32 	%f3, %f2, %f2;
	mul.f32 	%f4, %f3, %f3;
	mul.f32 	%f5, %f4, %f4;
	cvt.f64.f32 	%fd3, %f5;
	div.rn.f64 	%fd4, %fd3, %fd2;
	cvt.rn.f32.f64 	%f6, %fd4;
	mul.wide.s32 	%rd21, %r1, 4;
	add.s64 	%rd22, %rd10, %rd21;
	ld.global.f32 	%f7, [%rd22];
	add.s64 	%rd23, %rd11, %rd19;
	ld.global.f32 	%f8, [%rd23];
	sub.f32 	%f9, %f7, %f8;
	add.s64 	%rd24, %rd12, %rd19;
	ld.global.f32 	%f10, [%rd24];
	div.rn.f32 	%f11, %f9, %f10;
	add.f32 	%f12, %f11, 0f3F800000;
	add.s64 	%rd25, %rd13, %rd21;
	ld.global.f32 	%f13, [%rd25];
	cvt.f64.f32 	%fd5, %f13;
	mul.f64 	%fd6, %fd5, 0d3AD7361CB863DE62;
	cvt.f64.f32 	%fd7, %f6;
	mul.f64 	%fd8, %fd6, %fd7;
	add.s64 	%rd26, %rd14, %rd21;
	ld.global.f32 	%f14, [%rd26];
	add.s64 	%rd27, %rd15, %rd19;
	ld.global.f32 	%f15, [%rd27];
	sub.f32 	%f16, %f14, %f15;
	cvt.f64.f32 	%fd9, %f16;
	mul.f64 	%fd10, %fd8, %fd9;
	fma.rn.f64 	%fd11, %fd8, %fd9, %fd10;
	cvt.rn.f32.f64 	%f17, %fd11;
	add.s64 	%rd28, %rd16, %rd21;
	ld.global.f32 	%f18, [%rd28];
	mul.f32 	%f19, %f12, %f18;
	div.rn.f32 	%f20, %f17, %f19;
	add.s64 	%rd29, %rd17, %rd19;
	st.global.f32 	[%rd29], %f20;
$L__BB7_2:
	ret;

}


// ===== COMPILED SASS (sm_100) =====

	.target	sm_100

	.elftype	@"ET_EXEC"


//--------------------- .note.nv.tkinfo           --------------------------
	.section	.note.nv.tkinfo,"",@"SHT_NOTE"
	.sectionflags	@"SHF_NOTE_NV_TKINFO"
	.tkinfo
        /*0018*/ 	.word	0x00000002
        /*0030*/ 	.string	""
        /*0030*/ 	.string	"ptxas"
        /*0030*/ 	.string	"Cuda compilation tools, release 13.0, V13.0.88"
        /*0030*/ 	.string	"Build cuda_13.0.r13.0/compiler.36424714_0"
        /*0030*/ 	.string	"-arch sm_100 -m 64 "



//--------------------- .note.nv.cuinfo           --------------------------
	.section	.note.nv.cuinfo,"",@"SHT_NOTE"
	.sectionflags	@"SHF_NOTE_NV_CUINFO"
        /*0018*/ 	.short	0x0002
        /*001a*/ 	.short	0x0064
        /*001c*/ 	.short	0x0082
	.zero		2


//--------------------- .nv.info                  --------------------------
	.section	.nv.info,"",@"SHT_CUDA_INFO"
	.align	4


	//----- nvinfo : EIATTR_REGCOUNT
	.align		4
        /*0000*/ 	.byte	0x04, 0x2f
        /*0002*/ 	.short	(.L_1 - .L_0)
	.align		4
.L_0:
        /*0004*/ 	.word	index@(alpha)
        /*0008*/ 	.word	0x0000000e


	//----- nvinfo : EIATTR_FRAME_SIZE
	.align		4
.L_1:
        /*000c*/ 	.byte	0x04, 0x11
        /*000e*/ 	.short	(.L_3 - .L_2)
	.align		4
.L_2:
        /*0010*/ 	.word	index@(alpha)
        /*0014*/ 	.word	0x00000000


	//----- nvinfo : EIATTR_REGCOUNT
	.align		4
.L_3:
        /*0018*/ 	.byte	0x04, 0x2f
        /*001a*/ 	.short	(.L_5 - .L_4)
	.align		4
.L_4:
        /*001c*/ 	.word	index@(f_dot)
        /*0020*/ 	.word	0x0000001b


	//----- nvinfo : EIATTR_FRAME_SIZE
	.align		4
.L_5:
        /*0024*/ 	.byte	0x04, 0x11
        /*0026*/ 	.short	(.L_7 - .L_6)
	.align		4
.L_6:
        /*0028*/ 	.word	index@($__internal_10_$__cuda_sm20_div_rn_f64_full)
        /*002c*/ 	.word	0x00000000


	//----- nvinfo : EIATTR_FRAME_SIZE
	.align		4
.L_7:
        /*0030*/ 	.byte	0x04, 0x11
        /*0032*/ 	.short	(.L_9 - .L_8)
	.align		4
.L_8:
        /*0034*/ 	.word	index@(f_dot)
        /*0038*/ 	.word	0x00000000


	//----- nvinfo : EIATTR_REGCOUNT
	.align		4
.L_9:
        /*003c*/ 	.byte	0x04, 0x2f
        /*003e*/ 	.short	(.L_11 - .L_10)
	.align		4
.L_10:
        /*0040*/ 	.word	index@(df_dot)
        /*0044*/ 	.word	0x00000019


	//----- nvinfo : EIATTR_FRAME_SIZE
	.align		4
.L_11:
        /*0048*/ 	.byte	0x04, 0x11
        /*004a*/ 	.short	(.L_13 - .L_12)
	.align		4
.L_12:
        /*004c*/ 	.word	index@($__internal_9_$__cuda_sm20_dsqrt_rn_f64_mediumpath_v1)
        /*0050*/ 	.word	0x00000000


	//----- nvinfo : EIATTR_FRAME_SIZE
	.align		4
.L_13:
        /*0054*/ 	.byte	0x04, 0x11
        /*0056*/ 	.short	(.L_15 - .L_14)
	.align		4
.L_14:
        /*0058*/ 	.word	index@($__internal_8_$__cuda_sm20_div_rn_f64_full)
        /*005c*/ 	.word	0x00000000


	//----- nvinfo : EIATTR_FRAME_SIZE
	.align		4
.L_15:
        /*0060*/ 	.byte	0x04, 0x11
        /*0062*/ 	.short	(.L_17 - .L_16)
	.align		4
.L_16:
        /*0064*/ 	.word	index@(df_dot)
        /*0068*/ 	.word	0x00000000


	//----- nvinfo : EIATTR_REGCOUNT
	.align		4
.L_17:
        /*006c*/ 	.byte	0x04, 0x2f
        /*006e*/ 	.short	(.L_19 - .L_18)
	.align		4
.L_18:
        /*0070*/ 	.word	index@(tau_inst)
        /*0074*/ 	.word	0x00000018


	//----- nvinfo : EIATTR_FRAME_SIZE
	.align		4
.L_19:
        /*0078*/ 	.byte	0x04, 0x11
        /*007a*/ 	.short	(.L_21 - .L_20)
	.align		4
.L_20:
        /*007c*/ 	.word	index@($__internal_7_$__cuda_sm3x_div_rn_noftz_f32_slowpath)
        /*0080*/ 	.word	0x00000000


	//----- nvinfo : EIATTR_FRAME_SIZE
	.align		4
.L_21:
        /*0084*/ 	.byte	0x04, 0x11
        /*0086*/ 	.short	(.L_23 - .L_22)
	.align		4
.L_22:
        /*0088*/ 	.word	index@($__internal_6_$__cuda_sm20_div_rn_f64_full)
        /*008c*/ 	.word	0x00000000


	//----- nvinfo : EIATTR_FRAME_SIZE
	.align		4
.L_23:
        /*0090*/ 	.byte	0x04, 0x11
        /*0092*/ 	.short	(.L_25 - .L_24)
	.align		4
.L_24:
        /*0094*/ 	.word	index@(tau_inst)
        /*0098*/ 	.word	0x00000000


	//----- nvinfo : EIATTR_REGCOUNT
	.align		4
.L_25:
        /*009c*/ 	.byte	0x04, 0x2f
        /*009e*/ 	.short	(.L_27 - .L_26)
	.align		4
.L_26:
        /*00a0*/ 	.word	index@(tau_gw)
        /*00a4*/ 	.word	0x0000001b


	//----- nvinfo : EIATTR_FRAME_SIZE
	.align		4
.L_27:
        /*00a8*/ 	.byte	0x04, 0x11
        /*00aa*/ 	.short	(.L_29 - .L_28)
	.align		4
.L_28:
        /*00ac*/ 	.word	index@($__internal_5_$__cuda_sm20_div_rn_f64_full)
        /*00b0*/ 	.word	0x00000000


	//----- nvinfo : EIATTR_FRAME_SIZE
	.align		4
.L_29:
        /*00b4*/ 	.byte	0x04, 0x11
        /*00b6*/ 	.short	(.L_31 - .L_30)
	.align		4
.L_30:
        /*00b8*/ 	.word	index@(tau_gw)
        /*00bc*/ 	.word	0x00000000


	//----- nvinfo : EIATTR_REGCOUNT
	.align		4
.L_31:
        /*00c0*/ 	.byte	0x04, 0x2f
        /*00c2*/ 	.short	(.L_33 - .L_32)
	.align		4
.L_32:
        /*00c4*/ 	.word	index@(chi_c)
        /*00c8*/ 	.word	0x00000010


	//----- nvinfo : EIATTR_FRAME_SIZE
	.align		4
.L_33:
        /*00cc*/ 	.byte	0x04, 0x11
        /*00ce*/ 	.short	(.L_35 - .L_34)
	.align		4
.L_34:
        /*00d0*/ 	.word	index@($__internal_4_$__cuda_sm3x_div_rn_noftz_f32_slowpath)
        /*00d4*/ 	.word	0x00000000


	//----- nvinfo : EIATTR_FRAME_SIZE
	.align		4
.L_35:
        /*00d8*/ 	.byte	0x04, 0x11
        /*00da*/ 	.short	(.L_37 - .L_36)
	.align		4
.L_36:
        /*00dc*/ 	.word	index@(chi_c)
        /*00e0*/ 	.word	0x00000000


	//----- nvinfo : EIATTR_REGCOUNT
	.align		4
.L_37:
        /*00e4*/ 	.byte	0x04, 0x2f
        /*00e6*/ 	.short	(.L_39 - .L_38)
	.align		4
.L_38:
        /*00e8*/ 	.word	index@(frequency_at_detector)
        /*00ec*/ 	.word	0x00000018


	//----- nvinfo : EIATTR_FRAME_SIZE
	.align		4
.L_39:
        /*00f0*/ 	.byte	0x04, 0x11
        /*00f2*/ 	.short	(.L_41 - .L_40)
	.align		4
.L_40:
        /*00f4*/ 	.word	index@($__internal_3_$__cuda_sm3x_div_rn_noftz_f32_slowpath)
        /*00f8*/ 	.word	0x00000000


	//----- nvinfo : EIATTR_FRAME_SIZE
	.align		4
.L_41:
        /*00fc*/ 	.byte	0x04, 0x11
        /*00fe*/ 	.short	(.L_43 - .L_42)
	.align		4
.L_42:
        /*0100*/ 	.word	index@($__internal_2_$__cuda_sm20_div_rn_f64_full)
        /*0104*/ 	.word	0x00000000


	//----- nvinfo : EIATTR_FRAME_SIZE
	.align		4
.L_43:
        /*0108*/ 	.byte	0x04, 0x11
        /*010a*/ 	.short	(.L_45 - .L_44)
	.align		4
.L_44:
        /*010c*/ 	.word	index@(frequency_at_detector)
        /*0110*/ 	.word	0x00000000


	//----- nvinfo : EIATTR_REGCOUNT
	.align		4
.L_45:
        /*0114*/ 	.byte	0x04, 0x2f
        /*0116*/ 	.short	(.L_47 - .L_46)
	.align		4
.L_46:
        /*0118*/ 	.word	index@(amplitude_at_detector)
        /*011c*/ 	.word	0x0000001a


	//----- nvinfo : EIATTR_FRAME_SIZE
	.align		4
.L_47:
        /*0120*/ 	.byte	0x04, 0x11
        /*0122*/ 	.short	(.L_49 - .L_48)
	.align		4
.L_48:
        /*0124*/ 	.word	index@($__internal_1_$__cuda_sm3x_div_rn_noftz_f32_slowpath)
        /*0128*/ 	.word	0x00000000


	//----- nvinfo : EIATTR_FRAME_SIZE
	.align		4
.L_49:
        /*012c*/ 	.byte	0x04, 0x11
        /*012e*/ 	.short	(.L_51 - .L_50)
	.align		4
.L_50:
        /*0130*/ 	.word	index@($__internal_0_$__cuda_sm20_div_rn_f64_full)
        /*0134*/ 	.word	0x00000000


	//----- nvinfo : EIATTR_FRAME_SIZE
	.align		4
.L_51:
        /*0138*/ 	.byte	0x04, 0x11
        /*013a*/ 	.short	(.L_53 - .L_52)
	.align		4
.L_52:
        /*013c*/ 	.word	index@(amplitude_at_detector)
        /*0140*/ 	.word	0x00000000


	//----- nvinfo : EIATTR_MIN_STACK_SIZE
	.align		4
.L_53:
        /*0144*/ 	.byte	0x04, 0x12
        /*0146*/ 	.short	(.L_55 - .L_54)
	.align		4
.L_54:
        /*0148*/ 	.word	index@(amplitude_at_detector)
        /*014c*/ 	.word	0x00000000


	//----- nvinfo : EIATTR_MIN_STACK_SIZE
	.align		4
.L_55:
        /*0150*/ 	.byte	0x04, 0x12
        /*0152*/ 	.short	(.L_57 - .L_56)
	.align		4
.L_56:
        /*0154*/ 	.word	index@(frequency_at_detector)
        /*0158*/ 	.word	0x00000000


	//----- nvinfo : EIATTR_MIN_STACK_SIZE
	.align		4
.L_57:
        /*015c*/ 	.byte	0x04, 0x12
        /*015e*/ 	.short	(.L_59 - .L_58)
	.align		4
.L_58:
        /*0160*/ 	.word	index@(chi_c)
        /*0164*/ 	.word	0x00000000


	//----- nvinfo : EIATTR_MIN_STACK_SIZE
	.align		4
.L_59:
        /*0168*/ 	.byte	0x04, 0x12
        /*016a*/ 	.short	(.L_61 - .L_60)
	.align		4
.L_60:
        /*016c*/ 	.word	index@(tau_gw)
        /*0170*/ 	.word	0x00000000


	//----- nvinfo : EIATTR_MIN_STACK_SIZE
	.align		4
.L_61:
        /*0174*/ 	.byte	0x04, 0x12
        /*0176*/ 	.short	(.L_63 - .L_62)
	.align		4
.L_62:
        /*0178*/ 	.word	index@(tau_inst)
        /*017c*/ 	.word	0x00000000


	//----- nvinfo : EIATTR_MIN_STACK_SIZE
	.align		4
.L_63:
        /*0180*/ 	.byte	0x04, 0x12
        /*0182*/ 	.short	(.L_65 - .L_64)
	.align		4
.L_64:
        /*0184*/ 	.word	index@(df_dot)
        /*0188*/ 	.word	0x00000000


	//----- nvinfo : EIATTR_MIN_STACK_SIZE
	.align		4
.L_65:
        /*018c*/ 	.byte	0x04, 0x12
        /*018e*/ 	.short	(.L_67 - .L_66)
	.align		4
.L_66:
        /*0190*/ 	.word	index@(f_dot)
        /*0194*/ 	.word	0x00000000


	//----- nvinfo : EIATTR_MIN_STACK_SIZE
	.align		4
.L_67:
        /*0198*/ 	.byte	0x04, 0x12
        /*019a*/ 	.short	(.L_69 - .L_68)
	.align		4
.L_68:
        /*019c*/ 	.word	index@(alpha)
        /*01a0*/ 	.word	0x00000000
.L_69:


//--------------------- .nv.compat                --------------------------
	.section	.nv.compat,"",@"SHT_CUDA_COMPAT_INFO"
	.align	4
        /*0000*/ 	.byte	0x02, 0x09, 0x00, 0x00, 0x02, 0x02, 0x01, 0x00, 0x02, 0x05, 0x05, 0x00, 0x03, 0x07, 0x01, 0x01
        /*0010*/ 	.byte	0x02, 0x03, 0x00, 0x00, 0x02, 0x06, 0x01, 0x00, 0x04, 0x0b, 0x08, 0x00, 0x01, 0x00, 0x00, 0x00
        /*0020*/ 	.byte	0x00, 0x00, 0x00, 0x00


//--------------------- .nv.info.amplitude_at_detector --------------------------
	.section	.nv.info.amplitude_at_detector,"",@"SHT_CUDA_INFO"
	.sectionflags	@""
	.align	4


	//----- nvinfo : EIATTR_CUDA_API_VERSION
	.align		4
        /*0000*/ 	.byte	0x04, 0x37
        /*0002*/ 	.short	(.L_71 - .L_70)
.L_70:
        /*0004*/ 	.word	0x00000082


	//----- nvinfo : EIATTR_KPARAM_INFO
	.align		4
.L_71:
        /*0008*/ 	.byte	0x04, 0x17
        /*000a*/ 	.short	(.L_73 - .L_72)
.L_72:
        /*000c*/ 	.word	0x00000000
        /*0010*/ 	.short	0x000b
        /*0012*/ 	.short	0x0050
        /*0014*/ 	.byte	0x00, 0xf5, 0x21, 0x00


	//----- nvinfo : EIATTR_KPARAM_INFO
	.align		4
.L_73:
        /*0018*/ 	.byte	0x04, 0x17
        /*001a*/ 	.short	(.L_75 - .L_74)
.L_74:
        /*001c*/ 	.word	0x00000000
        /*0020*/ 	.short	0x000a
        /*0022*/ 	.short	0x004c
        /*0024*/ 	.byte	0x00, 0xf0, 0x11, 0x00


	//----- nvinfo : EIATTR_KPARAM_INFO
	.align		4
.L_75:
        /*0028*/ 	.byte	0x04, 0x17
        /*002a*/ 	.short	(.L_77 - .L_76)
.L_76:
        /*002c*/ 	.word	0x00000000
        /*0030*/ 	.short	0x0009
        /*0032*/ 	.short	0x0048
        /*0034*/ 	.byte	0x00, 0xf0, 0x11, 0x00


	//----- nvinfo : EIATTR_KPARAM_INFO
	.align		4
.L_77:
        /*0038*/ 	.byte	0x04, 0x17
        /*003a*/ 	.short	(.L_79 - .L_78)
.L_78:
        /*003c*/ 	.word	0x00000000
        /*0040*/ 	.short	0x0008
        /*0042*/ 	.short	0x0040
        /*0044*/ 	.byte	0x00, 0xf5, 0x21, 0x00


	//----- nvinfo : EIATTR_KPARAM_INFO
	.align		4
.L_79:
        /*0048*/ 	.byte	0x04, 0x17
        /*004a*/ 	.short	(.L_81 - .L_80)
.L_80:
        /*004c*/ 	.word	0x00000000
        /*0050*/ 	.short	0x0007
        /*0052*/ 	.short	0x0038
        /*0054*/ 	.byte	0x00, 0xf5, 0x21, 0x00


	//----- nvinfo : EIATTR_KPARAM_INFO
	.align		4
.L_81:
        /*0058*/ 	.byte	0x04, 0x17
        /*005a*/ 	.short	(.L_83 - .L_82)
.L_82:
        /*005c*/ 	.word	0x00000000
        /*0060*/ 	.short	0x0006
        /*0062*/ 	.short	0x0030
        /*0064*/ 	.byte	0x00, 0xf5, 0x21, 0x00


	//----- nvinfo : EIATTR_KPARAM_INFO
	.align		4
.L_83:
        /*0068*/ 	.byte	0x04, 0x17
        /*006a*/ 	.short	(.L_85 - .L_84)
.L_84:
        /*006c*/ 	.word	0x00000000
        /*0070*/ 	.short	0x0005
        /*0072*/ 	.short	0x0028
        /*0074*/ 	.byte	0x00, 0xf5, 0x21, 0x00


	//----- nvinfo : EIATTR_KPARAM_INFO
	.align		4
.L_85:
        /*0078*/ 	.byte	0x04, 0x17
        /*007a*/ 	.short	(.L_87 - .L_86)
.L_86:
        /*007c*/ 	.word	0x00000000
        /*0080*/ 	.short	0x0004
        /*0082*/ 	.short	0x0020
        /*0084*/ 	.byte	0x00, 0xf5, 0x21, 0x00


	//----- nvinfo : EIATTR_KPARAM_INFO
	.align		4
.L_87:
        /*0088*/ 	.byte	0x04, 0x17
        /*008a*/ 	.short	(.L_89 - .L_88)
.L_88:
        /*008c*/ 	.word	0x00000000
        /*0090*/ 	.short	0x0003
        /*0092*/ 	.short	0x0018
        /*0094*/ 	.byte	0x00, 0xf5, 0x21, 0x00


	//----- nvinfo : EIATTR_KPARAM_INFO
	.align		4
.L_89:
        /*0098*/ 	.byte	0x04, 0x17
        /*009a*/ 	.short	(.L_91 - .L_90)
.L_90:
        /*009c*/ 	.word	0x00000000
        /*00a0*/ 	.short	0x0002
        /*00a2*/ 	.short	0x0010
        /*00a4*/ 	.byte	0x00, 0xf5, 0x21, 0x00


	//----- nvinfo : EIATTR_KPARAM_INFO
	.align		4
.L_91:
        /*00a8*/ 	.byte	0x04, 0x17
        /*00aa*/ 	.short	(.L_93 - .L_92)
.L_92:
        /*00ac*/ 	.word	0x00000000
        /*00b0*/ 	.short	0x0001
        /*00b2*/ 	.short	0x0008
        /*00b4*/ 	.byte	0x00, 0xf5, 0x21, 0x00


	//----- nvinfo : EIATTR_KPARAM_INFO
	.align		4
.L_93:
        /*00b8*/ 	.byte	0x04, 0x17
        /*00ba*/ 	.short	(.L_95 - .L_94)
.L_94:
        /*00bc*/ 	.word	0x00000000
        /*00c0*/ 	.short	0x0000
        /*00c2*/ 	.short	0x0000
        /*00c4*/ 	.byte	0x00, 0xf5, 0x21, 0x00


	//----- nvinfo : EIATTR_SPARSE_MMA_MASK
	.align		4
.L_95:
        /*00c8*/ 	.byte	0x03, 0x50
        /*00ca*/ 	.short	0x0000


	//----- nvinfo : EIATTR_MAXREG_COUNT
	.align		4
        /*00cc*/ 	.byte	0x03, 0x1b
        /*00ce*/ 	.short	0x00ff


	//----- nvinfo : EIATTR_MERCURY_ISA_VERSION
	.align		4
        /*00d0*/ 	.byte	0x03, 0x5f
        /*00d2*/ 	.short	0x0101


	//----- nvinfo : EIATTR_VRC_CTA_INIT_COUNT
	.align		4
        /*00d4*/ 	.byte	0x02, 0x4a
	.zero		1
	.zero		1


	//----- nvinfo : EIATTR_EXIT_INSTR_OFFSETS
	.align		4
        /*00d8*/ 	.byte	0x04, 0x1c
        /*00da*/ 	.short	(.L_97 - .L_96)


	//   ....[0]....
.L_96:
        /*00dc*/ 	.word	0x000000c0


	//   ....[1]....
        /*00e0*/ 	.word	0x00000890


	//----- nvinfo : EIATTR_CRS_STACK_SIZE
	.align		4
.L_97:
        /*00e4*/ 	.byte	0x04, 0x1e
        /*00e6*/ 	.short	(.L_99 - .L_98)
.L_98:
        /*00e8*/ 	.word	0x00000000


	//----- nvinfo : EIATTR_CBANK_PARAM_SIZE
	.align		4
.L_99:
        /*00ec*/ 	.byte	0x03, 0x19
        /*00ee*/ 	.short	0x0058


	//----- nvinfo : EIATTR_PARAM_CBANK
	.align		4
        /*00f0*/ 	.byte	0x04, 0x0a
        /*00f2*/ 	.short	(.L_101 - .L_100)
	.align		4
.L_100:
        /*00f4*/ 	.word	index@(.nv.constant0.amplitude_at_detector)
        /*00f8*/ 	.short	0x0380
        /*00fa*/ 	.short	0x0058


	//----- nvinfo : EIATTR_SW_WAR
	.align		4
.L_101:
        /*00fc*/ 	.byte	0x04, 0x36
        /*00fe*/ 	.short	(.L_103 - .L_102)
.L_102:
        /*0100*/ 	.word	0x00000008
.L_103:


//--------------------- .nv.info.frequency_at_detector --------------------------
	.section	.nv.info.frequency_at_detector,"",@"SHT_CUDA_INFO"
	.sectionflags	@""
	.align	4


	//----- nvinfo : EIATTR_CUDA_API_VERSION
	.align		4
        /*0000*/ 	.byte	0x04, 0x37
        /*0002*/ 	.short	(.L_105 - .L_104)
.L_104:
        /*0004*/ 	.word	0x00000082


	//----- nvinfo : EIATTR_KPARAM_INFO
	.align		4
.L_105:
        /*0008*/ 	.byte	0x04, 0x17
        /*000a*/ 	.short	(.L_107 - .L_106)
.L_106:
        /*000c*/ 	.word	0x00000000
        /*0010*/ 	.short	0x0007
        /*0012*/ 	.short	0x0030
        /*0014*/ 	.byte	0x00, 0xf5, 0x21, 0x00


	//----- nvinfo : EIATTR_KPARAM_INFO
	.align		4
.L_107:
        /*0018*/ 	.byte	0x04, 0x17
        /*001a*/ 	.short	(.L_109 - .L_108)
.L_108:
        /*001c*/ 	.word	0x00000000
        /*0020*/ 	.short	0x0006
        /*0022*/ 	.short	0x002c
        /*0024*/ 	.byte	0x00, 0xf0, 0x11, 0x00


	//----- nvinfo : EIATTR_KPARAM_INFO
	.align		4
.L_109:
        /*0028*/ 	.byte	0x04, 0x17
        /*002a*/ 	.short	(.L_111 - .L_110)
.L_110:
        /*002c*/ 	.word	0x00000000
        /*0030*/ 	.short	0x0005
        /*0032*/ 	.short	0x0028
        /*0034*/ 	.byte	0x00, 0xf0, 0x11, 0x00


	//----- nvinfo : EIATTR_KPARAM_INFO
	.align		4
.L_111:
        /*0038*/ 	.byte	0x04, 0x17
        /*003a*/ 	.short	(.L_113 - .L_112)
.L_112:
        /*003c*/ 	.word	0x00000000
        /*0040*/ 	.short	0x0004
        /*0042*/ 	.short	0x0020
        /*0044*/ 	.byte	0x00, 0xf5, 0x21, 0x00


	//----- nvinfo : EIATTR_KPARAM_INFO
	.align		4
.L_113:
        /*0048*/ 	.byte	0x04, 0x17
        /*004a*/ 	.short	(.L_115 - .L_114)
.L_114:
        /*004c*/ 	.word	0x00000000
        /*0050*/ 	.short	0x0003
        /*0052*/ 	.short	0x0018
        /*0054*/ 	.byte	0x00, 0xf5, 0x21, 0x00


	//----- nvinfo : EIATTR_KPARAM_INFO
	.align		4
.L_115:
        /*0058*/ 	.byte	0x04, 0x17
        /*005a*/ 	.short	(.L_117 - .L_116)
.L_116:
        /*005c*/ 	.word	0x00000000
        /*0060*/ 	.short	0x0002
        /*0062*/ 	.short	0x0010
        /*0064*/ 	.byte	0x00, 0xf5, 0x21, 0x00


	//----- nvinfo : EIATTR_KPARAM_INFO
	.align		4
.L_117:
        /*0068*/ 	.byte	0x04, 0x17
        /*006a*/ 	.short	(.L_119 - .L_118)
.L_118:
        /*006c*/ 	.word	0x00000000
        /*0070*/ 	.short	0x0001
        /*0072*/ 	.short	0x0008
        /*0074*/ 	.byte	0x00, 0xf5, 0x21, 0x00


	//----- nvinfo : EIATTR_KPARAM_INFO
	.align		4
.L_119:
        /*0078*/ 	.byte	0x04, 0x17
        /*007a*/ 	.short	(.L_121 - .L_120)
.L_120:
        /*007c*/ 	.word	0x00000000
        /*0080*/ 	.short	0x0000
        /*0082*/ 	.short	0x0000
        /*0084*/ 	.byte	0x00, 0xf5, 0x21, 0x00


	//----- nvinfo : EIATTR_SPARSE_MMA_MASK
	.align		4
.L_121:
        /*0088*/ 	.byte	0x03, 0x50
        /*008a*/ 	.short	0x0000


	//----- nvinfo : EIATTR_MAXREG_COUNT
	.align		4
        /*008c*/ 	.byte	0x03, 0x1b
        /*008e*/ 	.short	0x00ff


	//----- nvinfo : EIATTR_MERCURY_ISA_VERSION
	.align		4
        /*0090*/ 	.byte	0x03, 0x5f
        /*0092*/ 	.short	0x0101


	//----- nvinfo : EIATTR_VRC_CTA_INIT_COUNT
	.align		4
        /*0094*/ 	.byte	0x02, 0x4a
	.zero		1
	.zero		1


	//----- nvinfo : EIATTR_EXIT_INSTR_OFFSETS
	.align		4
        /*0098*/ 	.byte	0x04, 0x1c
        /*009a*/ 	.short	(.L_123 - .L_122)


	//   ....[0]....
.L_122:
        /*009c*/ 	.word	0x000000c0


	//   ....[1]....
        /*00a0*/ 	.word	0x00000590


	//   ....[2]....
        /*00a4*/ 	.word	0x000005f0


	//----- nvinfo : EIATTR_CRS_STACK_SIZE
	.align		4
.L_123:
        /*00a8*/ 	.byte	0x04, 0x1e
        /*00aa*/ 	.short	(.L_125 - .L_124)
.L_124:
        /*00ac*/ 	.word	0x00000000


	//----- nvinfo : EIATTR_CBANK_PARAM_SIZE
	.align		4
.L_125:
        /*00b0*/ 	.byte	0x03, 0x19
        /*00b2*/ 	.short	0x0038


	//----- nvinfo : EIATTR_PARAM_CBANK
	.align		4
        /*00b4*/ 	.byte	0x04, 0x0a
        /*00b6*/ 	.short	(.L_127 - .L_126)
	.align		4
.L_126:
        /*00b8*/ 	.word	index@(.nv.constant0.frequency_at_detector)
        /*00bc*/ 	.short	0x0380
        /*00be*/ 	.short	0x0038


	//----- nvinfo : EIATTR_SW_WAR
	.align		4
.L_127:
        /*00c0*/ 	.byte	0x04, 0x36
        /*00c2*/ 	.short	(.L_129 - .L_128)
.L_128:
        /*00c4*/ 	.word	0x00000008
.L_129:


//--------------------- .nv.info.chi_c            --------------------------
	.section	.nv.info.chi_c,"",@"SHT_CUDA_INFO"
	.sectionflags	@""
	.align	4


	//----- nvinfo : EIATTR_CUDA_API_VERSION
	.align		4
        /*0000*/ 	.byte	0x04, 0x37
        /*0002*/ 	.short	(.L_131 - .L_130)
.L_130:
        /*0004*/ 	.word	0x00000082


	//----- nvinfo : EIATTR_KPARAM_INFO
	.align		4
.L_131:
        /*0008*/ 	.byte	0x04, 0x17
        /*000a*/ 	.short	(.L_133 - .L_132)
.L_132:
        /*000c*/ 	.word	0x00000000
        /*0010*/ 	.short	0x0003
        /*0012*/ 	.short	0x0010
        /*0014*/ 	.byte	0x00, 0xf5, 0x21, 0x00


	//----- nvinfo : EIATTR_KPARAM_INFO
	.align		4
.L_133:
        /*0018*/ 	.byte	0x04, 0x17
        /*001a*/ 	.short	(.L_135 - .L_134)
.L_134:
        /*001c*/ 	.word	0x00000000
        /*0020*/ 	.short	0x0002
        /*0022*/ 	.short	0x000c
        /*0024*/ 	.byte	0x00, 0xf0, 0x11, 0x00


	//----- nvinfo : EIATTR_KPARAM_INFO
	.align		4
.L_135:
        /*0028*/ 	.byte	0x04, 0x17
        /*002a*/ 	.short	(.L_137 - .L_136)
.L_136:
        /*002c*/ 	.word	0x00000000
        /*0030*/ 	.short	0x0001
        /*0032*/ 	.short	0x0008
        /*0034*/ 	.byte	0x00, 0xf0, 0x11, 0x00


	//----- nvinfo : EIATTR_KPARAM_INFO
	.align		4
.L_137:
        /*0038*/ 	.byte	0x04, 0x17
        /*003a*/ 	.short	(.L_139 - .L_138)
.L_138:
        /*003c*/ 	.word	0x00000000
        /*0040*/ 	.short	0x0000
        /*0042*/ 	.short	0x0000
        /*0044*/ 	.byte	0x00, 0xf5, 0x21, 0x00


	//----- nvinfo : EIATTR_SPARSE_MMA_MASK
	.align		4
.L_139:
        /*0048*/ 	.byte	0x03, 0x50
        /*004a*/ 	.short	0x0000


	//----- nvinfo : EIATTR_MAXREG_COUNT
	.align		4
        /*004c*/ 	.byte	0x03, 0x1b
        /*004e*/ 	.short	0x00ff


	//----- nvinfo : EIATTR_MERCURY_ISA_VERSION
	.align		4
        /*0050*/ 	.byte	0x03, 0x5f
        /*0052*/ 	.short	0x0101


	//----- nvinfo : EIATTR_VRC_CTA_INIT_COUNT
	.align		4
        /*0054*/ 	.byte	0x02, 0x4a
	.zero		1
	.zero		1


	//----- nvinfo : EIATTR_EXIT_INSTR_OFFSETS
	.align		4
        /*0058*/ 	.byte	0x04, 0x1c
        /*005a*/ 	.short	(.L_141 - .L_140)


	//   ....[0]....
.L_140:
        /*005c*/ 	.word	0x000000c0


	//   ....[1]....
        /*0060*/ 	.word	0x00000240


	//----- nvinfo : EIATTR_CRS_STACK_SIZE
	.align		4
.L_141:
        /*0064*/ 	.byte	0x04, 0x1e
        /*0066*/ 	.short	(.L_143 - .L_142)
.L_142:
        /*0068*/ 	.word	0x00000000


	//----- nvinfo : EIATTR_CBANK_PARAM_SIZE
	.align		4
.L_143:
        /*006c*/ 	.byte	0x03, 0x19
        /*006e*/ 	.short	0x0018


	//----- nvinfo : EIATTR_PARAM_CBANK
	.align		4
        /*0070*/ 	.byte	0x04, 0x0a
        /*0072*/ 	.short	(.L_145 - .L_144)
	.align		4
.L_144:
        /*0074*/ 	.word	index@(.nv.constant0.chi_c)
        /*0078*/ 	.short	0x0380
        /*007a*/ 	.short	0x0018


	//----- nvinfo : EIATTR_SW_WAR
	.align		4
.L_145:
        /*007c*/ 	.byte	0x04, 0x36
        /*007e*/ 	.short	(.L_147 - .L_146)
.L_146:
        /*0080*/ 	.word	0x00000008
.L_147:


//--------------------- .nv.info.tau_gw           --------------------------
	.section	.nv.info.tau_gw,"",@"SHT_CUDA_INFO"
	.sectionflags	@""
	.align	4


	//----- nvinfo : EIATTR_CUDA_API_VERSION
	.align		4
        /*0000*/ 	.byte	0x04, 0x37
        /*0002*/ 	.short	(.L_149 - .L_148)
.L_148:
        /*0004*/ 	.word	0x00000082


	//----- nvinfo : EIATTR_KPARAM_INFO
	.align		4
.L_149:
        /*0008*/ 	.byte	0x04, 0x17
        /*000a*/ 	.short	(.L_151 - .L_150)
.L_150:
        /*000c*/ 	.word	0x00000000
        /*0010*/ 	.short	0x0005
        /*0012*/ 	.short	0x0020
        /*0014*/ 	.byte	0x00, 0xf5, 0x21, 0x00


	//----- nvinfo : EIATTR_KPARAM_INFO
	.align		4
.L_151:
        /*0018*/ 	.byte	0x04, 0x17
        /*001a*/ 	.short	(.L_153 - .L_152)
.L_152:
        /*001c*/ 	.word	0x00000000
        /*0020*/ 	.short	0x0004
        /*0022*/ 	.short	0x001c
        /*0024*/ 	.byte	0x00, 0xf0, 0x11, 0x00


	//----- nvinfo : EIATTR_KPARAM_INFO
	.align		4
.L_153:
        /*0028*/ 	.byte	0x04, 0x17
        /*002a*/ 	.short	(.L_155 - .L_154)
.L_154:
        /*002c*/ 	.word	0x00000000
        /*0030*/ 	.short	0x0003
        /*0032*/ 	.short	0x0018
        /*0034*/ 	.byte	0x00, 0xf0, 0x11, 0x00


	//----- nvinfo : EIATTR_KPARAM_INFO
	.align		4
.L_155:
        /*0038*/ 	.byte	0x04, 0x17
        /*003a*/ 	.short	(.L_157 - .L_156)
.L_156:
        /*003c*/ 	.word	0x00000000
        /*0040*/ 	.short	0x0002
        /*0042*/ 	.short	0x0010
        /*0044*/ 	.byte	0x00, 0xf5, 0x21, 0x00


	//----- nvinfo : EIATTR_KPARAM_INFO
	.align		4
.L_157:
        /*0048*/ 	.byte	0x04, 0x17
        /*004a*/ 	.short	(.L_159 - .L_158)
.L_158:
        /*004c*/ 	.word	0x00000000
        /*0050*/ 	.short	0x0001
        /*0052*/ 	.short	0x0008
        /*0054*/ 	.byte	0x00, 0xf5, 0x21, 0x00


	//----- nvinfo : EIATTR_KPARAM_INFO
	.align		4
.L_159:
        /*0058*/ 	.byte	0x04, 0x17
        /*005a*/ 	.short	(.L_161 - .L_160)
.L_160:
        /*005c*/ 	.word	0x00000000
        /*0060*/ 	.short	0x0000
        /*0062*/ 	.short	0x0000
        /*0064*/ 	.byte	0x00, 0xf5, 0x21, 0x00


	//----- nvinfo : EIATTR_SPARSE_MMA_MASK
	.align		4
.L_161:
        /*0068*/ 	.byte	0x03, 0x50
        /*006a*/ 	.short	0x0000


	//----- nvinfo : EIATTR_MAXREG_COUNT
	.align		4
        /*006c*/ 	.byte	0x03, 0x1b
        /*006e*/ 	.short	0x00ff


	//----- nvinfo : EIATTR_MERCURY_ISA_VERSION
	.align		4
        /*0070*/ 	.byte	0x03, 0x5f
        /*0072*/ 	.short	0x0101


	//----- nvinfo : EIATTR_VRC_CTA_INIT_COUNT
	.align		4
        /*0074*/ 	.byte	0x02, 0x4a
	.zero		1
	.zero		1


	//----- nvinfo : EIATTR_EXIT_INSTR_OFFSETS
	.align		4
        /*0078*/ 	.byte	0x04, 0x1c
        /*007a*/ 	.short	(.L_163 - .L_162)


	//   ....[0]....
.L_162:
        /*007c*/ 	.word	0x000000c0


	//   ....[1]....
        /*0080*/ 	.word	0x000009a0


	//----- nvinfo : EIATTR_CRS_STACK_SIZE
	.align		4
.L_163:
        /*0084*/ 	.byte	0x04, 0x1e
        /*0086*/ 	.short	(.L_165 - .L_164)
.L_164:
        /*0088*/ 	.word	0x00000000


	//----- nvinfo : EIATTR_CBANK_PARAM_SIZE
	.align		4
.L_165:
        /*008c*/ 	.byte	0x03, 0x19
        /*008e*/ 	.short	0x0028


	//----- nvinfo : EIATTR_PARAM_CBANK
	.align		4
        /*0090*/ 	.byte	0x04, 0x0a
        /*0092*/ 	.short	(.L_167 - .L_166)
	.align		4
.L_166:
        /*0094*/ 	.word	index@(.nv.constant0.tau_gw)
        /*0098*/ 	.short	0x0380
        /*009a*/ 	.short	0x0028


	//----- nvinfo : EIATTR_SW_WAR
	.align		4
.L_167:
        /*009c*/ 	.byte	0x04, 0x36
        /*009e*/ 	.short	(.L_169 - .L_168)
.L_168:
        /*00a0*/ 	.word	0x00000008
.L_169:


//--------------------- .nv.info.tau_inst         --------------------------
	.section	.nv.info.tau_inst,"",@"SHT_CUDA_INFO"
	.sectionflags	@""
	.align	4


	//----- nvinfo : EIATTR_CUDA_API_VERSION
	.align		4
        /*0000*/ 	.byte	0x04, 0x37
        /*0002*/ 	.short	(.L_171 - .L_170)
.L_170:
        /*0004*/ 	.word	0x00000082


	//----- nvinfo : EIATTR_KPARAM_INFO
	.align		4
.L_171:
        /*0008*/ 	.byte	0x04, 0x17
        /*000a*/ 	.short	(.L_173 - .L_172)
.L_172:
        /*000c*/ 	.word	0x00000000
        /*0010*/ 	.short	0x0005
        /*0012*/ 	.short	0x0020
        /*0014*/ 	.byte	0x00, 0xf5, 0x21, 0x00


	//----- nvinfo : EIATTR_KPARAM_INFO
	.align		4
.L_173:
        /*0018*/ 	.byte	0x04, 0x17
        /*001a*/ 	.short	(.L_175 - .L_174)
.L_174:
        /*001c*/ 	.word	0x00000000
        /*0020*/ 	.short	0x0004
        /*0022*/ 	.short	0x001c
        /*0024*/ 	.byte	0x00, 0xf0, 0x11, 0x00


	//----- nvinfo : EIATTR_KPARAM_INFO
	.align		4
.L_175:
        /*0028*/ 	.byte	0x04, 0x17
        /*002a*/ 	.short	(.L_177 - .L_176)
.L_176:
        /*002c*/ 	.word	0x00000000
        /*0030*/ 	.short	0x0003
        /*0032*/ 	.short	0x0018
        /*0034*/ 	.byte	0x00, 0xf0, 0x11, 0x00


	//----- nvinfo : EIATTR_KPARAM_INFO
	.align		4
.L_177:
        /*0038*/ 	.byte	0x04, 0x17
        /*003a*/ 	.short	(.L_179 - .L_178)
.L_178:
        /*003c*/ 	.word	0x00000000
        /*0040*/ 	.short	0x0002
        /*0042*/ 	.short	0x0010
        /*0044*/ 	.byte	0x00, 0xf5, 0x21, 0x00


	//----- nvinfo : EIATTR_KPARAM_INFO
	.align		4
.L_179:
        /*0048*/ 	.byte	0x04, 0x17
        /*004a*/ 	.short	(.L_181 - .L_180)
.L_180:
        /*004c*/ 	.word	0x00000000
        /*0050*/ 	.short	0x0001
        /*0052*/ 	.short	0x0008
        /*0054*/ 	.byte	0x00, 0xf5, 0x21, 0x00


	//----- nvinfo : EIATTR_KPARAM_INFO
	.align		4
.L_181:
        /*0058*/ 	.byte	0x04, 0x17
        /*005a*/ 	.short	(.L_183 - .L_182)
.L_182:
        /*005c*/ 	.word	0x00000000
        /*0060*/ 	.short	0x0000
        /*0062*/ 	.short	0x0000
        /*0064*/ 	.byte	0x00, 0xf5, 0x21, 0x00


	//----- nvinfo : EIATTR_SPARSE_MMA_MASK
	.align		4
.L_183:
        /*0068*/ 	.byte	0x03, 0x50
        /*006a*/ 	.short	0x0000


	//----- nvinfo : EIATTR_MAXREG_COUNT
	.align		4
        /*006c*/ 	.byte	0x03, 0x1b
        /*006e*/ 	.short	0x00ff


	//----- nvinfo : EIATTR_MERCURY_ISA_VERSION
	.align		4
        /*0070*/ 	.byte	0x03, 0x5f
        /*0072*/ 	.short	0x0101


	//----- nvinfo : EIATTR_VRC_CTA_INIT_COUNT
	.align		4
        /*0074*/ 	.byte	0x02, 0x4a
	.zero		1
	.zero		1


	//----- nvinfo : EIATTR_EXIT_INSTR_OFFSETS
	.align		4
        /*0078*/ 	.byte	0x04, 0x1c
        /*007a*/ 	.short	(.L_185 - .L_184)


	//   ....[0]....
.L_184:
        /*007c*/ 	.word	0x000000c0


	//   ....[1]....
        /*0080*/ 	.word	0x00000560


	//----- nvinfo : EIATTR_CRS_STACK_SIZE
	.align		4
.L_185:
        /*0084*/ 	.byte	0x04, 0x1e
        /*0086*/ 	.short	(.L_187 - .L_186)
.L_186:
        /*0088*/ 	.word	0x00000000


	//----- nvinfo : EIATTR_CBANK_PARAM_SIZE
	.align		4
.L_187:
        /*008c*/ 	.byte	0x03, 0x19
        /*008e*/ 	.short	0x0028


	//----- nvinfo : EIATTR_PARAM_CBANK
	.align		4
        /*0090*/ 	.byte	0x04, 0x0a
        /*0092*/ 	.short	(.L_189 - .L_188)
	.align		4
.L_188:
        /*0094*/ 	.word	index@(.nv.constant0.tau_inst)
        /*0098*/ 	.short	0x0380
        /*009a*/ 	.short	0x0028


	//----- nvinfo : EIATTR_SW_WAR
	.align		4
.L_189:
        /*009c*/ 	.byte	0x04, 0x36
        /*009e*/ 	.short	(.L_191 - .L_190)
.L_190:
        /*00a0*/ 	.word	0x00000008
.L_191:


//--------------------- .nv.info.df_dot           --------------------------
	.section	.nv.info.df_dot,"",@"SHT_CUDA_INFO"
	.sectionflags	@""
	.align	4


	//----- nvinfo : EIATTR_CUDA_API_VERSION
	.align		4
        /*0000*/ 	.byte	0x04, 0x37
        /*0002*/ 	.short	(.L_193 - .L_192)
.L_192:
        /*0004*/ 	.word	0x00000082


	//----- nvinfo : EIATTR_KPARAM_INFO
	.align		4
.L_193:
        /*0008*/ 	.byte	0x04, 0x17
        /*000a*/ 	.short	(.L_195 - .L_194)
.L_194:
        /*000c*/ 	.word	0x00000000
        /*0010*/ 	.short	0x0003
        /*0012*/ 	.short	0x0010
        /*0014*/ 	.byte	0x00, 0xf5, 0x21, 0x00


	//----- nvinfo : EIATTR_KPARAM_INFO
	.align		4
.L_195:
        /*0018*/ 	.byte	0x04, 0x17
        /*001a*/ 	.short	(.L_197 - .L_196)
.L_196:
        /*001c*/ 	.word	0x00000000
        /*0020*/ 	.short	0x0002
        /*0022*/ 	.short	0x000c
        /*0024*/ 	.byte	0x00, 0xf0, 0x11, 0x00


	//----- nvinfo : EIATTR_KPARAM_INFO
	.align		4
.L_197:
        /*0028*/ 	.byte	0x04, 0x17
        /*002a*/ 	.short	(.L_199 - .L_198)
.L_198:
        /*002c*/ 	.word	0x00000000
        /*0030*/ 	.short	0x0001
        /*0032*/ 	.short	0x0008
        /*0034*/ 	.byte	0x00, 0xf0, 0x11, 0x00


	//----- nvinfo : EIATTR_KPARAM_INFO
	.align		4
.L_199:
        /*0038*/ 	.byte	0x04, 0x17
        /*003a*/ 	.short	(.L_201 - .L_200)
.L_200:
        /*003c*/ 	.word	0x00000000
        /*0040*/ 	.short	0x0000
        /*0042*/ 	.short	0x0000
        /*0044*/ 	.byte	0x00, 0xf5, 0x21, 0x00


	//----- nvinfo : EIATTR_SPARSE_MMA_MASK
	.align		4
.L_201:
        /*0048*/ 	.byte	0x03, 0x50
        /*004a*/ 	.short	0x0000


	//----- nvinfo : EIATTR_MAXREG_COUNT
	.align		4
        /*004c*/ 	.byte	0x03, 0x1b
        /*004e*/ 	.short	0x00ff


	//----- nvinfo : EIATTR_MERCURY_ISA_VERSION
	.align		4
        /*0050*/ 	.byte	0x03, 0x5f
        /*0052*/ 	.short	0x0101


	//----- nvinfo : EIATTR_VRC_CTA_INIT_COUNT
	.align		4
        /*0054*/ 	.byte	0x02, 0x4a
	.zero		1
	.zero		1


	//----- nvinfo : EIATTR_EXIT_INSTR_OFFSETS
	.align		4
        /*0058*/ 	.byte	0x04, 0x1c
        /*005a*/ 	.short	(.L_203 - .L_202)


	//   ....[0]....
.L_202:
        /*005c*/ 	.word	0x000000c0


	//   ....[1]....
        /*0060*/ 	.word	0x00000800


	//----- nvinfo : EIATTR_CRS_STACK_SIZE
	.align		4
.L_203:
        /*0064*/ 	.byte	0x04, 0x1e
        /*0066*/ 	.short	(.L_205 - .L_204)
.L_204:
        /*0068*/ 	.word	0x00000000


	//----- nvinfo : EIATTR_CBANK_PARAM_SIZE
	.align		4
.L_205:
        /*006c*/ 	.byte	0x03, 0x19
        /*006e*/ 	.short	0x0018


	//----- nvinfo : EIATTR_PARAM_CBANK
	.align		4
        /*0070*/ 	.byte	0x04, 0x0a
        /*0072*/ 	.short	(.L_207 - .L_206)
	.align		4
.L_206:
        /*0074*/ 	.word	index@(.nv.constant0.df_dot)
        /*0078*/ 	.short	0x0380
        /*007a*/ 	.short	0x0018


	//----- nvinfo : EIATTR_SW_WAR
	.align		4
.L_207:
        /*007c*/ 	.byte	0x04, 0x36
        /*007e*/ 	.short	(.L_209 - .L_208)
.L_208:
        /*0080*/ 	.word	0x00000008
.L_209:


//--------------------- .nv.info.f_dot            --------------------------
	.section	.nv.info.f_dot,"",@"SHT_CUDA_INFO"
	.sectionflags	@""
	.align	4


	//----- nvinfo : EIATTR_CUDA_API_VERSION
	.align		4
        /*0000*/ 	.byte	0x04, 0x37
        /*0002*/ 	.short	(.L_211 - .L_210)
.L_210:
        /*0004*/ 	.word	0x00000082


	//----- nvinfo : EIATTR_KPARAM_INFO
	.align		4
.L_211:
        /*0008*/ 	.byte	0x04, 0x17
        /*000a*/ 	.short	(.L_213 - .L_212)
.L_212:
        /*000c*/ 	.word	0x00000000
        /*0010*/ 	.short	0x0004
        /*0012*/ 	.short	0x0018
        /*0014*/ 	.byte	0x00, 0xf5, 0x21, 0x00


	//----- nvinfo : EIATTR_KPARAM_INFO
	.align		4
.L_213:
        /*0018*/ 	.byte	0x04, 0x17
        /*001a*/ 	.short	(.L_215 - .L_214)
.L_214:
        /*001c*/ 	.word	0x00000000
        /*0020*/ 	.short	0x0003
        /*0022*/ 	.short	0x0014
        /*0024*/ 	.byte	0x00, 0xf0, 0x11, 0x00


	//----- nvinfo : EIATTR_KPARAM_INFO
	.align		4
.L_215:
        /*0028*/ 	.byte	0x04, 0x17
        /*002a*/ 	.short	(.L_217 - .L_216)
.L_216:
        /*002c*/ 	.word	0x00000000
        /*0030*/ 	.short	0x0002
        /*0032*/ 	.short	0x0010
        /*0034*/ 	.byte	0x00, 0xf0, 0x11, 0x00


	//----- nvinfo : EIATTR_KPARAM_INFO
	.align		4
.L_217:
        /*0038*/ 	.byte	0x04, 0x17
        /*003a*/ 	.short	(.L_219 - .L_218)
.L_218:
        /*003c*/ 	.word	0x00000000
        /*0040*/ 	.short	0x0001
        /*0042*/ 	.short	0x0008
        /*0044*/ 	.byte	0x00, 0xf5, 0x21, 0x00


	//----- nvinfo : EIATTR_KPARAM_INFO
	.align		4
.L_219:
        /*0048*/ 	.byte	0x04, 0x17
        /*004a*/ 	.short	(.L_221 - .L_220)
.L_220:
        /*004c*/ 	.word	0x00000000
        /*0050*/ 	.short	0x0000
        /*0052*/ 	.short	0x0000
        /*0054*/ 	.byte	0x00, 0xf5, 0x21, 0x00


	//----- nvinfo : EIATTR_SPARSE_MMA_MASK
	.align		4
.L_221:
        /*0058*/ 	.byte	0x03, 0x50
        /*005a*/ 	.short	0x0000


	//----- nvinfo : EIATTR_MAXREG_COUNT
	.align		4
        /*005c*/ 	.byte	0x03, 0x1b
        /*005e*/ 	.short	0x00ff


	//----- nvinfo : EIATTR_MERCURY_ISA_VERSION
	.align		4
        /*0060*/ 	.byte	0x03, 0x5f
        /*0062*/ 	.short	0x0101


	//----- nvinfo : EIATTR_VRC_CTA_INIT_COUNT
	.align		4
        /*0064*/ 	.byte	0x02, 0x4a
	.zero		1
	.zero		1


	//----- nvinfo : EIATTR_EXIT_INSTR_OFFSETS
	.align		4
        /*0068*/ 	.byte	0x04, 0x1c
        /*006a*/ 	.short	(.L_223 - .L_222)


	//   ....[0]....
.L_222:
        /*006c*/ 	.word	0x000000c0


	//   ....[1]....
        /*0070*/ 	.word	0x00000570


	//----- nvinfo : EIATTR_CRS_STACK_SIZE
	.align		4
.L_223:
        /*0074*/ 	.byte	0x04, 0x1e
        /*0076*/ 	.short	(.L_225 - .L_224)
.L_224:
        /*0078*/ 	.word	0x00000000


	//----- nvinfo : EIATTR_CBANK_PARAM_SIZE
	.align		4
.L_225:
        /*007c*/ 	.byte	0x03, 0x19
        /*007e*/ 	.short	0x0020


	//----- nvinfo : EIATTR_PARAM_CBANK
	.align		4
        /*0080*/ 	.byte	0x04, 0x0a
        /*0082*/ 	.short	(.L_227 - .L_226)
	.align		4
.L_226:
        /*0084*/ 	.word	index@(.nv.constant0.f_dot)
        /*0088*/ 	.short	0x0380
        /*008a*/ 	.short	0x0020


	//----- nvinfo : EIATTR_SW_WAR
	.align		4
.L_227:
        /*008c*/ 	.byte	0x04, 0x36
        /*008e*/ 	.short	(.L_229 - .L_228)
.L_228:
        /*0090*/ 	.word	0x00000008
.L_229:


//--------------------- .nv.info.alpha            --------------------------
	.section	.nv.info.alpha,"",@"SHT_CUDA_INFO"
	.sectionflags	@""
	.align	4


	//----- nvinfo : EIATTR_CUDA_API_VERSION
	.align		4
        /*0000*/ 	.byte	0x04, 0x37
        /*0002*/ 	.short	(.L_231 - .L_230)
.L_230:
        /*0004*/ 	.word	0x00000082


	//----- nvinfo : EIATTR_KPARAM_INFO
	.align		4
.L_231:
        /*0008*/ 	.byte	0x04, 0x17
        /*000a*/ 	.short	(.L_233 - .L_232)
.L_232:
        /*000c*/ 	.word	0x00000000
        /*0010*/ 	.short	0x0004
        /*0012*/ 	.short	0x0018
        /*0014*/ 	.byte	0x00, 0xf5, 0x21, 0x00


	//----- nvinfo : EIATTR_KPARAM_INFO
	.align		4
.L_233:
        /*0018*/ 	.byte	0x04, 0x17
        /*001a*/ 	.short	(.L_235 - .L_234)
.L_234:
        /*001c*/ 	.word	0x00000000
        /*0020*/ 	.short	0x0003
        /*0022*/ 	.short	0x0014
        /*0024*/ 	.byte	0x00, 0xf0, 0x11, 0x00


	//----- nvinfo : EIATTR_KPARAM_INFO
	.align		4
.L_235:
        /*0028*/ 	.byte	0x04, 0x17
        /*002a*/ 	.short	(.L_237 - .L_236)
.L_236:
        /*002c*/ 	.word	0x00000000
        /*0030*/ 	.short	0x0002
        /*0032*/ 	.short	0x0010
        /*0034*/ 	.byte	0x00, 0xf0, 0x11, 0x00


	//----- nvinfo : EIATTR_KPARAM_INFO
	.align		4
.L_237:
        /*0038*/ 	.byte	0x04, 0x17
        /*003a*/ 	.short	(.L_239 - .L_238)
.L_238:
        /*003c*/ 	.word	0x00000000
        /*0040*/ 	.short	0x0001
        /*0042*/ 	.short	0x0008
        /*0044*/ 	.byte	0x00, 0xf5, 0x21, 0x00


	//----- nvinfo : EIATTR_KPARAM_INFO
	.align		4
.L_239:
        /*0048*/ 	.byte	0x04, 0x17
        /*004a*/ 	.short	(.L_241 - .L_240)
.L_240:
        /*004c*/ 	.word	0x00000000
        /*0050*/ 	.short	0x0000
        /*0052*/ 	.short	0x0000
        /*0054*/ 	.byte	0x00, 0xf5, 0x21, 0x00


	//----- nvinfo : EIATTR_SPARSE_MMA_MASK
	.align		4
.L_241:
        /*0058*/ 	.byte	0x03, 0x50
        /*005a*/ 	.short	0x0000


	//----- nvinfo : EIATTR_MAXREG_COUNT
	.align		4
        /*005c*/ 	.byte	0x03, 0x1b
        /*005e*/ 	.short	0x00ff


	//----- nvinfo : EIATTR_MERCURY_ISA_VERSION
	.align		4
        /*0060*/ 	.byte	0x03, 0x5f
        /*0062*/ 	.short	0x0101


	//----- nvinfo : EIATTR_VRC_CTA_INIT_COUNT
	.align		4
        /*0064*/ 	.byte	0x02, 0x4a
	.zero		1
	.zero		1


	//----- nvinfo : EIATTR_EXIT_INSTR_OFFSETS
	.align		4
        /*0068*/ 	.byte	0x04, 0x1c
        /*006a*/ 	.short	(.L_243 - .L_242)


	//   ....[0]....
.L_242:
        /*006c*/ 	.word	0x000000c0


	//   ....[1]....
        /*0070*/ 	.word	0x00000260


	//   ....[2]....
        /*0074*/ 	.word	0x000002b0


	//----- nvinfo : EIATTR_CBANK_PARAM_SIZE
	.align		4
.L_243:
        /*0078*/ 	.byte	0x03, 0x19
        /*007a*/ 	.short	0x0020


	//----- nvinfo : EIATTR_PARAM_CBANK
	.align		4
        /*007c*/ 	.byte	0x04, 0x0a
        /*007e*/ 	.short	(.L_245 - .L_244)
	.align		4
.L_244:
        /*0080*/ 	.word	index@(.nv.constant0.alpha)
        /*0084*/ 	.short	0x0380
        /*0086*/ 	.short	0x0020


	//----- nvinfo : EIATTR_SW_WAR
	.align		4
.L_245:
        /*0088*/ 	.byte	0x04, 0x36
        /*008a*/ 	.short	(.L_247 - .L_246)
.L_246:
        /*008c*/ 	.word	0x00000008
.L_247:


//--------------------- .nv.callgraph             --------------------------
	.section	.nv.callgraph,"",@"SHT_CUDA_CALLGRAPH"
	.align	4
	.sectionentsize	8
	.align		4
        /*0000*/ 	.word	0x00000000
	.align		4
        /*0004*/ 	.word	0xffffffff
	.align		4
        /*0008*/ 	.word	0x00000000
	.align		4
        /*000c*/ 	.word	0xfffffffe
	.align		4
        /*0010*/ 	.word	0x00000000
	.align		4
        /*0014*/ 	.word	0xfffffffd
	.align		4
        /*0018*/ 	.word	0x00000000
	.align		4
        /*001c*/ 	.word	0xfffffffc


//--------------------- .text.amplitude_at_detector --------------------------
	.section	.text.amplitude_at_detector,"ax",@progbits
	.align	128
        .global         amplitude_at_detector
        .type           amplitude_at_detector,@function
        .size           amplitude_at_detector,(.L_x_130 - amplitude_at_detector)
        .other          amplitude_at_detector,@"STO_CUDA_ENTRY STV_DEFAULT"
amplitude_at_detector:
.text.amplitude_at_detector:
[----:B------:R-:W-:Y:S01]  /*0000*/  LDC R1, c[0x0][0x37c] ;  /* 0x0000df00ff017b82 */ /* 0x000fe20000000800 */
[----:B------:R-:W0:Y:S01]  /*0010*/  S2R R7, SR_TID.Y ;  /* 0x0000000000077919 */ /* 0x000e220000002200 */
[----:B------:R-:W1:Y:S01]  /*0020*/  LDCU UR4, c[0x0][0x360] ;  /* 0x00006c00ff0477ac */ /* 0x000e620008000800 */
[----:B------:R-:W0:Y:S01]  /*0030*/  S2R R0, SR_CTAID.Y ;  /* 0x0000000000007919 */ /* 0x000e220000002600 */
[----:B------:R-:W0:Y:S01]  /*0040*/  LDCU UR5, c[0x0][0x364] ;  /* 0x00006c80ff0577ac */ /* 0x000e220008000800 */
[----:B------:R-:W1:Y:S01]  /*0050*/  S2R R6, SR_TID.X ;  /* 0x0000000000067919 */ /* 0x000e620000002100 */
[----:B------:R-:W2:Y:S01]  /*0060*/  LDCU.64 UR6, c[0x0][0x3c8] ;  /* 0x00007900ff0677ac */ /* 0x000ea20008000a00 */
[----:B------:R-:W1:Y:S01]  /*0070*/  S2R R3, SR_CTAID.X ;  /* 0x0000000000037919 */ /* 0x000e620000002500 */
[----:B0-----:R-:W-:-:S05]  /*0080*/  IMAD R7, R0, UR5, R7 ;  /* 0x0000000500077c24 */ /* 0x001fca000f8e0207 */
[----:B--2---:R-:W-:Y:S01]  /*0090*/  ISETP.GE.AND P0, PT, R7, UR6, PT ;  /* 0x0000000607007c0c */ /* 0x004fe2000bf06270 */
[----:B-1----:R-:W-:-:S05]  /*00a0*/  IMAD R6, R3, UR4, R6 ;  /* 0x0000000403067c24 */ /* 0x002fca000f8e0206 */
[----:B------:R-:W-:-:S13]  /*00b0*/  ISETP.GE.OR P0, PT, R6, UR7, P0 ;  /* 0x0000000706007c0c */ /* 0x000fda0008706670 */
[----:B------:R-:W-:Y:S05]  /*00c0*/  @P0 EXIT ;  /* 0x000000000000094d */ /* 0x000fea0003800000 */
[----:B------:R-:W0:Y:S01]  /*00d0*/  LDC.64 R2, c[0x0][0x3a8] ;  /* 0x0000ea00ff027b82 */ /* 0x000e220000000a00 */
[----:B------:R-:W1:Y:S01]  /*00e0*/  LDCU.64 UR4, c[0x0][0x358] ;  /* 0x00006b00ff0477ac */ /* 0x000e620008000a00 */
[----:B------:R-:W-:-:S04]  /*00f0*/  IMAD R7, R7, UR7, R6 ;  /* 0x0000000707077c24 */ /* 0x000fc8000f8e0206 */
[----:B0-----:R-:W-:-:S05]  /*0100*/  IMAD.WIDE R2, R7, 0x4, R2 ;  /* 0x0000000407027825 */ /* 0x001fca00078e0202 */
[----:B-1----:R-:W2:Y:S01]  /*0110*/  LDG.E R0, desc[UR4][R2.64] ;  /* 0x0000000402007981 */ /* 0x002ea2000c1e1900 */
[----:B------:R-:W0:Y:S01]  /*0120*/  MUFU.RCP64H R5, 0.099999964237213134766 ;  /* 0x3fb9999900057908 */ /* 0x000e220000001800 */
[----:B------:R-:W-:Y:S01]  /*0130*/  IMAD.MOV.U32 R12, RZ, RZ, -0x66666666 ;  /* 0x9999999aff0c7424 */ /* 0x000fe200078e00ff */
[----:B------:R-:W-:Y:S01]  /*0140*/  BSSY.RECONVERGENT B0, `(.L_x_0) ;  /* 0x0000018000007945 */ /* 0x000fe20003800200 */
[----:B------:R-:W-:Y:S02]  /*0150*/  IMAD.MOV.U32 R13, RZ, RZ, 0x3fb99999 ;  /* 0x3fb99999ff0d7424 */ /* 0x000fe400078e00ff */
[----:B------:R-:W-:-:S06]  /*0160*/  IMAD.MOV.U32 R4, RZ, RZ, 0x1 ;  /* 0x00000001ff047424 */ /* 0x000fcc00078e00ff */
[----:B0-----:R-:W-:-:S08]  /*0170*/  DFMA R8, R4, -R12, 1 ;  /* 0x3ff000000408742b */ /* 0x001fd0000000080c */
[----:B------:R-:W-:-:S08]  /*0180*/  DFMA R8, R8, R8, R8 ;  /* 0x000000080808722b */ /* 0x000fd00000000008 */
[----:B------:R-:W-:-:S08]  /*0190*/  DFMA R8, R4, R8, R4 ;  /* 0x000000080408722b */ /* 0x000fd00000000004 */
[----:B------:R-:W-:-:S08]  /*01a0*/  DFMA R10, R8, -R12, 1 ;  /* 0x3ff00000080a742b */ /* 0x000fd0000000080c */
[----:B------:R-:W-:Y:S01]  /*01b0*/  DFMA R10, R8, R10, R8 ;  /* 0x0000000a080a722b */ /* 0x000fe20000000008 */
[----:B--2---:R-:W0:Y:S07]  /*01c0*/  F2F.F64.F32 R4, R0 ;  /* 0x0000000000047310 */ /* 0x004e2e0000201800 */
[----:B0-----:R-:W-:Y:S01]  /*01d0*/  DMUL R8, R4, R10 ;  /* 0x0000000a04087228 */ /* 0x001fe20000000000 */
[----:B------:R-:W-:-:S07]  /*01e0*/  FSETP.GEU.AND P1, PT, |R5|, 6.5827683646048100446e-37, PT ;  /* 0x036000000500780b */ /* 0x000fce0003f2e200 */
[----:B------:R-:W-:-:S08]  /*01f0*/  DFMA R2, R8, -R12, R4 ;  /* 0x8000000c0802722b */ /* 0x000fd00000000004 */
[----:B------:R-:W-:-:S10]  /*0200*/  DFMA R2, R10, R2, R8 ;  /* 0x000000020a02722b */ /* 0x000fd40000000008 */
[----:B------:R-:W-:-:S05]  /*0210*/  FFMA R8, RZ, 1.4499999284744262695, R3 ;  /* 0x3fb99999ff087823 */ /* 0x000fca0000000003 */
[----:B------:R-:W-:-:S13]  /*0220*/  FSETP.GT.AND P0, PT, |R8|, 1.469367938527859385e-39, PT ;  /* 0x001000000800780b */ /* 0x000fda0003f04200 */
[----:B------:R-:W-:Y:S05]  /*0230*/  @P0 BRA P1, `(.L_x_1) ;  /* 0x0000000000200947 */ /* 0x000fea0000800000 */
[----:B------:R-:W-:Y:S01]  /*0240*/  IMAD.MOV.U32 R10, RZ, RZ, R4 ;  /* 0x000000ffff0a7224 */ /* 0x000fe200078e0004 */
[----:B------:R-:W-:Y:S01]  /*0250*/  MOV R0, 0x2a0 ;  /* 0x000002a000007802 */ /* 0x000fe20000000f00 */
[----:B------:R-:W-:Y:S02]  /*0260*/  IMAD.MOV.U32 R11, RZ, RZ, R5 ;  /* 0x000000ffff0b7224 */ /* 0x000fe400078e0005 */
[----:B------:R-:W-:Y:S02]  /*0270*/  IMAD.MOV.U32 R2, RZ, RZ, -0x66666666 ;  /* 0x9999999aff027424 */ /* 0x000fe400078e00ff */
[----:B------:R-:W-:-:S07]  /*0280*/  IMAD.MOV.U32 R9, RZ, RZ, 0x3fb99999 ;  /* 0x3fb99999ff097424 */ /* 0x000fce00078e00ff */
[----:B------:R-:W-:Y:S05]  /*0290*/  CALL.REL.NOINC `($__internal_0_$__cuda_sm20_div_rn_f64_full) ;  /* 0x0000000400807944 */ /* 0x000fea0003c00000 */
[----:B------:R-:W-:Y:S02]  /*02a0*/  IMAD.MOV.U32 R2, RZ, RZ, R4 ;  /* 0x000000ffff027224 */ /* 0x000fe400078e0004 */
[----:B------:R-:W-:-:S07]  /*02b0*/  IMAD.MOV.U32 R3, RZ, RZ, R5 ;  /* 0x000000ffff037224 */ /* 0x000fce00078e0005 */
.L_x_1:
[----:B------:R-:W-:Y:S05]  /*02c0*/  BSYNC.RECONVERGENT B0 ;  /* 0x0000000000007941 */ /* 0x000fea0003800200 */
.L_x_0:
[----:B------:R-:W0:Y:S01]  /*02d0*/  MUFU.RCP64H R5, R3 ;  /* 0x0000000300057308 */ /* 0x000e220000001800 */
[----:B------:R-:W-:Y:S01]  /*02e0*/  IMAD.MOV.U32 R4, RZ, RZ, 0x1 ;  /* 0x00000001ff047424 */ /* 0x000fe200078e00ff */
[----:B------:R-:W-:Y:S06]  /*02f0*/  BSSY.RECONVERGENT B0, `(.L_x_2) ;  /* 0x0000017000007945 */ /* 0x000fec0003800200 */
[----:B------:R-:W1:Y:S01]  /*0300*/  F2F.F32.F64 R0, R2 ;  /* 0x0000000200007310 */ /* 0x000e620000301000 */
[----:B0-----:R-:W-:Y:S01]  /*0310*/  DFMA R8, R4, -R2, 1 ;  /* 0x3ff000000408742b */ /* 0x001fe20000000802 */
[----:B-1----:R-:W-:-:S07]  /*0320*/  FMUL R0, R0, R0 ;  /* 0x0000000000007220 */ /* 0x002fce0000400000 */
[----:B------:R-:W-:Y:S01]  /*0330*/  DFMA R8, R8, R8, R8 ;  /* 0x000000080808722b */ /* 0x000fe20000000008 */
[----:B------:R-:W-:-:S04]  /*0340*/  FMUL R0, R0, R0 ;  /* 0x0000000000007220 */ /* 0x000fc80000400000 */
[----:B------:R-:W-:-:S03]  /*0350*/  FMUL R12, R0, R0 ;  /* 0x00000000000c7220 */ /* 0x000fc60000400000 */
[----:B------:R-:W-:-:S03]  /*0360*/  DFMA R8, R4, R8, R4 ;  /* 0x000000080408722b */ /* 0x000fc60000000004 */
[----:B------:R-:W0:Y:S05]  /*0370*/  F2F.F64.F32 R12, R12 ;  /* 0x0000000c000c7310 */ /* 0x000e2a0000201800 */
[----:B------:R-:W-:-:S08]  /*0380*/  DFMA R4, R8, -R2, 1 ;  /* 0x3ff000000804742b */ /* 0x000fd00000000802 */
[----:B------:R-:W-:Y:S01]  /*0390*/  DFMA R4, R8, R4, R8 ;  /* 0x000000040804722b */ /* 0x000fe20000000008 */
[----:B0-----:R-:W-:-:S07]  /*03a0*/  FSETP.GEU.AND P1, PT, |R13|, 6.5827683646048100446e-37, PT ;  /* 0x036000000d00780b */ /* 0x001fce0003f2e200 */
[----:B------:R-:W-:-:S08]  /*03b0*/  DMUL R8, R12, R4 ;  /* 0x000000040c087228 */ /* 0x000fd00000000000 */
[----:B------:R-:W-:-:S08]  /*03c0*/  DFMA R10, R8, -R2, R12 ;  /* 0x80000002080a722b */ /* 0x000fd0000000000c */
[----:B------:R-:W-:-:S10]  /*03d0*/  DFMA R4, R4, R10, R8 ;  /* 0x0000000a0404722b */ /* 0x000fd40000000008 */
[----:B------:R-:W-:-:S05]  /*03e0*/  FFMA R0, RZ, R3, R5 ;  /* 0x00000003ff007223 */ /* 0x000fca0000000005 */
[----:B------:R-:W-:-:S13]  /*03f0*/  FSETP.GT.AND P0, PT, |R0|, 1.469367938527859385e-39, PT ;  /* 0x001000000000780b */ /* 0x000fda0003f04200 */
[----:B------:R-:W-:Y:S05]  /*0400*/  @P0 BRA P1, `(.L_x_3) ;  /* 0x0000000000140947 */ /* 0x000fea0000800000 */
[----:B------:R-:W-:Y:S01]  /*0410*/  IMAD.MOV.U32 R10, RZ, RZ, R12 ;  /* 0x000000ffff0a7224 */ /* 0x000fe200078e000c */
[----:B------:R-:W-:Y:S01]  /*0420*/  MOV R11, R13 ;  /* 0x0000000d000b7202 */ /* 0x000fe20000000f00 */
[----:B------:R-:W-:Y:S01]  /*0430*/  IMAD.MOV.U32 R9, RZ, RZ, R3 ;  /* 0x000000ffff097224 */ /* 0x000fe200078e0003 */
[----:B------:R-:W-:-:S07]  /*0440*/  MOV R0, 0x460 ;  /* 0x0000046000007802 */ /* 0x000fce0000000f00 */
[----:B------:R-:W-:Y:S05]  /*0450*/  CALL.REL.NOINC `($__internal_0_$__cuda_sm20_div_rn_f64_full) ;  /* 0x0000000400107944 */ /* 0x000fea0003c00000 */
.L_x_3:
[----:B------:R-:W-:Y:S05]  /*0460*/  BSYNC.RECONVERGENT B0 ;  /* 0x0000000000007941 */ /* 0x000fea0003800200 */
.L_x_2:
[----:B------:R-:W0:Y:S08]  /*0470*/  LDC.64 R2, c[0x0][0x3b8] ;  /* 0x0000ee00ff027b82 */ /* 0x000e300000000a00 */
[----:B------:R-:W1:Y:S08]  /*0480*/  LDC.64 R10, c[0x0][0x3b0] ;  /* 0x0000ec00ff0a7b82 */ /* 0x000e700000000a00 */
[----:B------:R-:W2:Y:S01]  /*0490*/  LDC.64 R8, c[0x0][0x398] ;  /* 0x0000e600ff087b82 */ /* 0x000ea20000000a00 */
[----:B0-----:R-:W-:-:S06]  /*04a0*/  IMAD.WIDE R2, R7, 0x4, R2 ;  /* 0x0000000407027825 */ /* 0x001fcc00078e0202 */
[----:B------:R-:W3:Y:S01]  /*04b0*/  LDG.E R3, desc[UR4][R2.64] ;  /* 0x0000000402037981 */ /* 0x000ee2000c1e1900 */
[----:B-1----:R-:W-:-:S06]  /*04c0*/  IMAD.WIDE R10, R7, 0x4, R10 ;  /* 0x00000004070a7825 */ /* 0x002fcc00078e020a */
[----:B------:R-:W4:Y:S01]  /*04d0*/  LDG.E R11, desc[UR4][R10.64] ;  /* 0x000000040a0b7981 */ /* 0x000f22000c1e1900 */
[----:B--2---:R-:W-:-:S05]  /*04e0*/  IMAD.WIDE R8, R6, 0x4, R8 ;  /* 0x0000000406087825 */ /* 0x004fca00078e0208 */
[----:B------:R-:W4:Y:S01]  /*04f0*/  LDG.E R0, desc[UR4][R8.64] ;  /* 0x0000000408007981 */ /* 0x000f22000c1e1900 */
[----:B------:R0:W1:Y:S01]  /*0500*/  F2F.F32.F64 R4, R4 ;  /* 0x0000000400047310 */ /* 0x0000620000301000 */
[----:B------:R-:W-:Y:S07]  /*0510*/  BSSY.RECONVERGENT B0, `(.L_x_4) ;  /* 0x000000d000007945 */ /* 0x000fee0003800200 */
[----:B---3--:R-:W2:Y:S01]  /*0520*/  MUFU.RCP R12, R3 ;  /* 0x00000003000c7308 */ /* 0x008ea20000001000 */
[----:B----4-:R-:W-:Y:S01]  /*0530*/  FADD R0, R0, -R11 ;  /* 0x8000000b00007221 */ /* 0x010fe20000000000 */
[----:B--2---:R-:W-:-:S06]  /*0540*/  FFMA R13, -R3, R12, 1 ;  /* 0x3f800000030d7423 */ /* 0x004fcc000000010c */
[----:B------:R-:W2:Y:S01]  /*0550*/  FCHK P0, R0, R3 ;  /* 0x0000000300007302 */ /* 0x000ea20000000000 */
[----:B------:R-:W-:-:S04]  /*0560*/  FFMA R13, R12, R13, R12 ;  /* 0x0000000d0c0d7223 */ /* 0x000fc8000000000c */
[----:B------:R-:W-:-:S04]  /*0570*/  FFMA R2, R0, R13, RZ ;  /* 0x0000000d00027223 */ /* 0x000fc800000000ff */
[----:B------:R-:W-:-:S04]  /*0580*/  FFMA R12, -R3, R2, R0 ;  /* 0x00000002030c7223 */ /* 0x000fc80000000100 */
[----:B------:R-:W-:Y:S01]  /*0590*/  FFMA R2, R13, R12, R2 ;  /* 0x0000000c0d027223 */ /* 0x000fe20000000002 */
[----:B012---:R-:W-:Y:S06]  /*05a0*/  @!P0 BRA `(.L_x_5) ;  /* 0x00000000000c8947 */ /* 0x007fec0003800000 */
[----:B------:R-:W-:-:S07]  /*05b0*/  MOV R2, 0x5d0 ;  /* 0x000005d000027802 */ /* 0x000fce0000000f00 */
[----:B------:R-:W-:Y:S05]  /*05c0*/  CALL.REL.NOINC `($__internal_1_$__cuda_sm3x_div_rn_noftz_f32_slowpath) ;  /* 0x0000000800307944 */ /* 0x000fea0003c00000 */
[----:B------:R-:W-:-:S07]  /*05d0*/  IMAD.MOV.U32 R2, RZ, RZ, R0 ;  /* 0x000000ffff027224 */ /* 0x000fce00078e0000 */
.L_x_5:
[----:B------:R-:W-:Y:S05]  /*05e0*/  BSYNC.RECONVERGENT B0 ;  /* 0x0000000000007941 */ /* 0x000fea0003800200 */
.L_x_4:
[----:B------:R-:W0:Y:S08]  /*05f0*/  LDC.64 R8, c[0x0][0x380] ;  /* 0x0000e000ff087b82 */ /* 0x000e300000000a00 */
[----:B------:R-:W1:Y:S08]  /*0600*/  LDC.64 R12, c[0x0][0x390] ;  /* 0x0000e400ff0c7b82 */ /* 0x000e700000000a00 */
[----:B------:R-:W2:Y:S01]  /*0610*/  LDC.64 R14, c[0x0][0x3c0] ;  /* 0x0000f000ff0e7b82 */ /* 0x000ea20000000a00 */
[----:B0-----:R-:W-:-:S07]  /*0620*/  IMAD.WIDE R8, R6, 0x4, R8 ;  /* 0x0000000406087825 */ /* 0x001fce00078e0208 */
[----:B------:R-:W0:Y:S01]  /*0630*/  LDC.64 R16, c[0x0][0x3a0] ;  /* 0x0000e800ff107b82 */ /* 0x000e220000000a00 */
[----:B------:R-:W3:Y:S01]  /*0640*/  LDG.E R18, desc[UR4][R8.64] ;  /* 0x0000000408127981 */ /* 0x000ee2000c1e1900 */
[----:B-1----:R-:W-:-:S06]  /*0650*/  IMAD.WIDE R12, R6, 0x4, R12 ;  /* 0x00000004060c7825 */ /* 0x002fcc00078e020c */
[----:B------:R-:W4:Y:S01]  /*0660*/  LDG.E R12, desc[UR4][R12.64] ;  /* 0x000000040c0c7981 */ /* 0x000f22000c1e1900 */
[----:B--2---:R-:W-:-:S06]  /*0670*/  IMAD.WIDE R14, R7, 0x4, R14 ;  /* 0x00000004070e7825 */ /* 0x004fcc00078e020e */
[----:B------:R-:W4:Y:S01]  /*0680*/  LDG.E R15, desc[UR4][R14.64] ;  /* 0x000000040e0f7981 */ /* 0x000f22000c1e1900 */
[----:B0-----:R-:W-:-:S06]  /*0690*/  IMAD.WIDE R16, R6, 0x4, R16 ;  /* 0x0000000406107825 */ /* 0x001fcc00078e0210 */
[----:B------:R-:W2:Y:S01]  /*06a0*/  LDG.E R17, desc[UR4][R16.64] ;  /* 0x0000000410117981 */ /* 0x000ea2000c1e1900 */
[----:B------:R-:W-:Y:S01]  /*06b0*/  F2F.F64.F32 R4, R4 ;  /* 0x0000000400047310 */ /* 0x000fe20000201800 */
[----:B------:R-:W-:Y:S01]  /*06c0*/  UMOV UR6, 0xb863de62 ;  /* 0xb863de6200067882 */ /* 0x000fe20000000000 */
[----:B------:R-:W-:Y:S01]  /*06d0*/  UMOV UR7, 0x3ad7361c ;  /* 0x3ad7361c00077882 */ /* 0x000fe20000000000 */
[----:B------:R-:W-:Y:S01]  /*06e0*/  FADD R0, R2, 1 ;  /* 0x3f80000002007421 */ /* 0x000fe20000000000 */
[----:B------:R-:W-:Y:S04]  /*06f0*/  BSSY.RECONVERGENT B0, `(.L_x_6) ;  /* 0x0000016000007945 */ /* 0x000fe80003800200 */
[----:B---3--:R-:W0:Y:S01]  /*0700*/  F2F.F64.F32 R10, R18 ;  /* 0x00000012000a7310 */ /* 0x008e220000201800 */
[----:B----4-:R-:W-:Y:S01]  /*0710*/  FADD R6, R12, -R15 ;  /* 0x8000000f0c067221 */ /* 0x010fe20000000000 */
[----:B0-----:R-:W-:-:S06]  /*0720*/  DMUL R10, R10, UR6 ;  /* 0x000000060a0a7c28 */ /* 0x001fcc0008000000 */
[----:B------:R-:W0:Y:S02]  /*0730*/  F2F.F64.F32 R8, R6 ;  /* 0x0000000600087310 */ /* 0x000e240000201800 */
[----:B------:R-:W-:Y:S01]  /*0740*/  DMUL R10, R10, R4 ;  /* 0x000000040a0a7228 */ /* 0x000fe20000000000 */
[----:B--2---:R-:W-:-:S07]  /*0750*/  FMUL R13, R0, R17 ;  /* 0x00000011000d7220 */ /* 0x004fce0000400000 */
[CC--:B0-----:R-:W-:Y:S01]  /*0760*/  DMUL R2, R10.reuse, R8.reuse ;  /* 0x000000080a027228 */ /* 0x0c1fe20000000000 */
[----:B------:R-:W0:Y:S07]  /*0770*/  MUFU.RCP R5, R13 ;  /* 0x0000000d00057308 */ /* 0x000e2e0000001000 */
[----:B------:R-:W-:-:S06]  /*0780*/  DFMA R2, R10, R8, R2 ;  /* 0x000000080a02722b */ /* 0x000fcc0000000002 */
[----:B------:R-:W1:Y:S01]  /*0790*/  F2F.F32.F64 R0, R2 ;  /* 0x0000000200007310 */ /* 0x000e620000301000 */
[----:B0-----:R-:W-:-:S04]  /*07a0*/  FFMA R4, -R13, R5, 1 ;  /* 0x3f8000000d047423 */ /* 0x001fc80000000105 */
[----:B------:R-:W-:-:S03]  /*07b0*/  FFMA R5, R5, R4, R5 ;  /* 0x0000000405057223 */ /* 0x000fc60000000005 */
[----:B-1----:R-:W0:Y:S01]  /*07c0*/  FCHK P0, R0, R13 ;  /* 0x0000000d00007302 */ /* 0x002e220000000000 */
[----:B------:R-:W-:-:S04]  /*07d0*/  FFMA R4, R0, R5, RZ ;  /* 0x0000000500047223 */ /* 0x000fc800000000ff */
[----:B------:R-:W-:-:S04]  /*07e0*/  FFMA R6, -R13, R4, R0 ;  /* 0x000000040d067223 */ /* 0x000fc80000000100 */
[----:B------:R-:W-:Y:S01]  /*07f0*/  FFMA R5, R5, R6, R4 ;  /* 0x0000000605057223 */ /* 0x000fe20000000004 */
[----:B0-----:R-:W-:Y:S06]  /*0800*/  @!P0 BRA `(.L_x_7) ;  /* 0x0000000000108947 */ /* 0x001fec0003800000 */
[----:B------:R-:W-:Y:S01]  /*0810*/  IMAD.MOV.U32 R3, RZ, RZ, R13 ;  /* 0x000000ffff037224 */ /* 0x000fe200078e000d */
[----:B------:R-:W-:-:S07]  /*0820*/  MOV R2, 0x840 ;  /* 0x0000084000027802 */ /* 0x000fce0000000f00 */
[----:B------:R-:W-:Y:S05]  /*0830*/  CALL.REL.NOINC `($__internal_1_$__cuda_sm3x_div_rn_noftz_f32_slowpath) ;  /* 0x0000000400947944 */ /* 0x000fea0003c00000 */
[----:B------:R-:W-:-:S07]  /*0840*/  IMAD.MOV.U32 R5, RZ, RZ, R0 ;  /* 0x000000ffff057224 */ /* 0x000fce00078e0000 */
.L_x_7:
[----:B------:R-:W-:Y:S05]  /*0850*/  BSYNC.RECONVERGENT B0 ;  /* 0x0000000000007941 */ /* 0x000fea0003800200 */
.L_x_6:
[----:B------:R-:W0:Y:S02]  /*0860*/  LDC.64 R2, c[0x0][0x3d0] ;  /* 0x0000f400ff027b82 */ /* 0x000e240000000a00 */
[----:B0-----:R-:W-:-:S05]  /*0870*/  IMAD.WIDE R2, R7, 0x4, R2 ;  /* 0x0000000407027825 */ /* 0x001fca00078e0202 */
[----:B------:R-:W-:Y:S01]  /*0880*/  STG.E desc[UR4][R2.64], R5 ;  /* 0x0000000502007986 */ /* 0x000fe2000c101904 */
[----:B------:R-:W-:Y:S05]  /*0890*/  EXIT ;  /* 0x000000000000794d */ /* 0x000fea0003800000 */
        .weak           $__internal_0_$__cuda_sm20_div_rn_f64_full
        .type           $__internal_0_$__cuda_sm20_div_rn_f64_full,@function
        .size           $__internal_0_$__cuda_sm20_div_rn_f64_full,($__internal_1_$__cuda_sm3x_div_rn_noftz_f32_slowpath - $__internal_0_$__cuda_sm20_div_rn_f64_full)
$__internal_0_$__cuda_sm20_div_rn_f64_full:
[C---:B------:R-:W-:Y:S01]  /*08a0*/  FSETP.GEU.AND P0, PT, |R9|.reuse, 1.469367938527859385e-39, PT ;  /* 0x001000000900780b */ /* 0x040fe20003f0e200 */
[--C-:B------:R-:W-:Y:S01]  /*08b0*/  IMAD.MOV.U32 R8, RZ, RZ, R2.reuse ;  /* 0x000000ffff087224 */ /* 0x100fe200078e0002 */
[----:B------:R-:W-:Y:S01]  /*08c0*/  LOP3.LUT R4, R9, 0x800fffff, RZ, 0xc0, !PT ;  /* 0x800fffff09047812 */ /* 0x000fe200078ec0ff */
[----:B------:R-:W-:Y:S01]  /*08d0*/  IMAD.MOV.U32 R16, RZ, RZ, 0x1 ;  /* 0x00000001ff107424 */ /* 0x000fe200078e00ff */
[C---:B------:R-:W-:Y:S01]  /*08e0*/  FSETP.GEU.AND P2, PT, |R11|.reuse, 1.469367938527859385e-39, PT ;  /* 0x001000000b00780b */ /* 0x040fe20003f4e200 */
[----:B------:R-:W-:Y:S01]  /*08f0*/  BSSY.RECONVERGENT B1, `(.L_x_8) ;  /* 0x0000054000017945 */ /* 0x000fe20003800200 */
[----:B------:R-:W-:Y:S01]  /*0900*/  LOP3.LUT R5, R4, 0x3ff00000, RZ, 0xfc, !PT ;  /* 0x3ff0000004057812 */ /* 0x000fe200078efcff */
[----:B------:R-:W-:Y:S01]  /*0910*/  IMAD.MOV.U32 R4, RZ, RZ, R2 ;  /* 0x000000ffff047224 */ /* 0x000fe200078e0002 */
[----:B------:R-:W-:Y:S02]  /*0920*/  LOP3.LUT R12, R11, 0x7ff00000, RZ, 0xc0, !PT ;  /* 0x7ff000000b0c7812 */ /* 0x000fe400078ec0ff */
[----:B------:R-:W-:-:S03]  /*0930*/  LOP3.LUT R15, R9, 0x7ff00000, RZ, 0xc0, !PT ;  /* 0x7ff00000090f7812 */ /* 0x000fc600078ec0ff */
[----:B------:R-:W-:Y:S01]  /*0940*/  @!P0 DMUL R4, R8, 8.98846567431157953865e+307 ;  /* 0x7fe0000008048828 */ /* 0x000fe20000000000 */
[----:B------:R-:W-:-:S03]  /*0950*/  ISETP.GE.U32.AND P1, PT, R12, R15, PT ;  /* 0x0000000f0c00720c */ /* 0x000fc60003f26070 */
[----:B------:R-:W-:Y:S02]  /*0960*/  @!P2 LOP3.LUT R13, R9, 0x7ff00000, RZ, 0xc0, !PT ;  /* 0x7ff00000090da812 */ /* 0x000fe400078ec0ff */
[----:B------:R-:W0:Y:S01]  /*0970*/  MUFU.RCP64H R17, R5 ;  /* 0x0000000500117308 */ /* 0x000e220000001800 */
[----:B------:R-:W-:Y:S02]  /*0980*/  @!P2 MOV R18, RZ ;  /* 0x000000ff0012a202 */ /* 0x000fe40000000f00 */
[----:B------:R-:W-:Y:S01]  /*0990*/  @!P2 ISETP.GE.U32.AND P3, PT, R12, R13, PT ;  /* 0x0000000d0c00a20c */ /* 0x000fe20003f66070 */
[----:B------:R-:W-:-:S05]  /*09a0*/  IMAD.MOV.U32 R13, RZ, RZ, 0x1ca00000 ;  /* 0x1ca00000ff0d7424 */ /* 0x000fca00078e00ff */
[----:B------:R-:W-:-:S04]  /*09b0*/  @!P2 SEL R19, R13, 0x63400000, !P3 ;  /* 0x634000000d13a807 */ /* 0x000fc80005800000 */
[----:B------:R-:W-:Y:S01]  /*09c0*/  @!P2 LOP3.LUT R19, R19, 0x80000000, R11, 0xf8, !PT ;  /* 0x800000001313a812 */ /* 0x000fe200078ef80b */
[----:B0-----:R-:W-:-:S03]  /*09d0*/  DFMA R2, R16, -R4, 1 ;  /* 0x3ff000001002742b */ /* 0x001fc60000000804 */
[----:B------:R-:W-:-:S05]  /*09e0*/  @!P2 LOP3.LUT R19, R19, 0x100000, RZ, 0xfc, !PT ;  /* 0x001000001313a812 */ /* 0x000fca00078efcff */
[----:B------:R-:W-:-:S08]  /*09f0*/  DFMA R2, R2, R2, R2 ;  /* 0x000000020202722b */ /* 0x000fd00000000002 */
[----:B------:R-:W-:Y:S01]  /*0a00*/  DFMA R16, R16, R2, R16 ;  /* 0x000000021010722b */ /* 0x000fe20000000010 */
[----:B------:R-:W-:Y:S01]  /*0a10*/  SEL R3, R13, 0x63400000, !P1 ;  /* 0x634000000d037807 */ /* 0x000fe20004800000 */
[----:B------:R-:W-:-:S03]  /*0a20*/  IMAD.MOV.U32 R2, RZ, RZ, R10 ;  /* 0x000000ffff027224 */ /* 0x000fc600078e000a */
[----:B------:R-:W-:-:S03]  /*0a30*/  LOP3.LUT R3, R3, 0x800fffff, R11, 0xf8, !PT ;  /* 0x800fffff03037812 */ /* 0x000fc600078ef80b */
[----:B------:R-:W-:-:S03]  /*0a40*/  DFMA R20, R16, -R4, 1 ;  /* 0x3ff000001014742b */ /* 0x000fc60000000804 */
[----:B------:R-:W-:-:S05]  /*0a50*/  @!P2 DFMA R2, R2, 2, -R18 ;  /* 0x400000000202a82b */ /* 0x000fca0000000812 */
[----:B------:R-:W-:Y:S01]  /*0a60*/  DFMA R16, R16, R20, R16 ;  /* 0x000000141010722b */ /* 0x000fe20000000010 */
[----:B------:R-:W-:Y:S02]  /*0a70*/  IMAD.MOV.U32 R21, RZ, RZ, R12 ;  /* 0x000000ffff157224 */ /* 0x000fe400078e000c */
[----:B------:R-:W-:Y:S01]  /*0a80*/  IMAD.MOV.U32 R20, RZ, RZ, R15 ;  /* 0x000000ffff147224 */ /* 0x000fe200078e000f */
[----:B------:R-:W-:Y:S02]  /*0a90*/  @!P0 LOP3.LUT R20, R5, 0x7ff00000, RZ, 0xc0, !PT ;  /* 0x7ff0000005148812 */ /* 0x000fe400078ec0ff */
[----:B------:R-:W-:Y:S02]  /*0aa0*/  @!P2 LOP3.LUT R21, R3, 0x7ff00000, RZ, 0xc0, !PT ;  /* 0x7ff000000315a812 */ /* 0x000fe400078ec0ff */
[----:B------:R-:W-:Y:S01]  /*0ab0*/  DMUL R18, R16, R2 ;  /* 0x0000000210127228 */ /* 0x000fe20000000000 */
[----:B------:R-:W-:Y:S02]  /*0ac0*/  VIADD R23, R20, 0xffffffff ;  /* 0xffffffff14177836 */ /* 0x000fe40000000000 */
[----:B------:R-:W-:-:S05]  /*0ad0*/  VIADD R22, R21, 0xffffffff ;  /* 0xffffffff15167836 */ /* 0x000fca0000000000 */
[----:B------:R-:W-:Y:S01]  /*0ae0*/  DFMA R14, R18, -R4, R2 ;  /* 0x80000004120e722b */ /* 0x000fe20000000002 */
[----:B------:R-:W-:-:S04]  /*0af0*/  ISETP.GT.U32.AND P0, PT, R22, 0x7feffffe, PT ;  /* 0x7feffffe1600780c */ /* 0x000fc80003f04070 */
[----:B------:R-:W-:-:S03]  /*0b00*/  ISETP.GT.U32.OR P0, PT, R23, 0x7feffffe, P0 ;  /* 0x7feffffe1700780c */ /* 0x000fc60000704470 */
[----:B------:R-:W-:-:S10]  /*0b10*/  DFMA R14, R16, R14, R18 ;  /* 0x0000000e100e722b */ /* 0x000fd40000000012 */
[----:B------:R-:W-:Y:S05]  /*0b20*/  @P0 BRA `(.L_x_9) ;  /* 0x00000000006c0947 */ /* 0x000fea0003800000 */
[----:B------:R-:W-:-:S04]  /*0b30*/  LOP3.LUT R11, R9, 0x7ff00000, RZ, 0xc0, !PT ;  /* 0x7ff00000090b7812 */ /* 0x000fc800078ec0ff */
[CC--:B------:R-:W-:Y:S02]  /*0b40*/  VIADDMNMX R10, R12.reuse, -R11.reuse, 0xb9600000, !PT ;  /* 0xb96000000c0a7446 */ /* 0x0c0fe4000780090b */
[----:B------:R-:W-:Y:S02]  /*0b50*/  ISETP.GE.U32.AND P0, PT, R12, R11, PT ;  /* 0x0000000b0c00720c */ /* 0x000fe40003f06070 */
[----:B------:R-:W-:Y:S02]  /*0b60*/  VIMNMX R10, PT, PT, R10, 0x46a00000, PT ;  /* 0x46a000000a0a7848 */ /* 0x000fe40003fe0100 */
[----:B------:R-:W-:-:S05]  /*0b70*/  SEL R13, R13, 0x63400000, !P0 ;  /* 0x634000000d0d7807 */ /* 0x000fca0004000000 */
[----:B------:R-:W-:Y:S02]  /*0b80*/  IMAD.IADD R16, R10, 0x1, -R13 ;  /* 0x000000010a107824 */ /* 0x000fe400078e0a0d */
[----:B------:R-:W-:Y:S02]  /*0b90*/  IMAD.MOV.U32 R10, RZ, RZ, RZ ;  /* 0x000000ffff0a7224 */ /* 0x000fe400078e00ff */
[----:B------:R-:W-:-:S06]  /*0ba0*/  VIADD R11, R16, 0x7fe00000 ;  /* 0x7fe00000100b7836 */ /* 0x000fcc0000000000 */
[----:B------:R-:W-:-:S10]  /*0bb0*/  DMUL R12, R14, R10 ;  /* 0x0000000a0e0c7228 */ /* 0x000fd40000000000 */
[----:B------:R-:W-:-:S13]  /*0bc0*/  FSETP.GTU.AND P0, PT, |R13|, 1.469367938527859385e-39, PT ;  /* 0x001000000d00780b */ /* 0x000fda0003f0c200 */
[----:B------:R-:W-:Y:S05]  /*0bd0*/  @P0 BRA `(.L_x_10) ;  /* 0x0000000000940947 */ /* 0x000fea0003800000 */
[----:B------:R-:W-:Y:S01]  /*0be0*/  DFMA R2, R14, -R4, R2 ;  /* 0x800000040e02722b */ /* 0x000fe20000000002 */
[----:B------:R-:W-:-:S09]  /*0bf0*/  IMAD.MOV.U32 R10, RZ, RZ, RZ ;  /* 0x000000ffff0a7224 */ /* 0x000fd200078e00ff */
[C---:B------:R-:W-:Y:S02]  /*0c00*/  FSETP.NEU.AND P0, PT, R3.reuse, RZ, PT ;  /* 0x000000ff0300720b */ /* 0x040fe40003f0d000 */
[----:B------:R-:W-:-:S04]  /*0c10*/  LOP3.LUT R9, R3, 0x80000000, R9, 0x48, !PT ;  /* 0x8000000003097812 */ /* 0x000fc800078e4809 */
[----:B------:R-:W-:-:S07]  /*0c20*/  LOP3.LUT R11, R9, R11, RZ, 0xfc, !PT ;  /* 0x0000000b090b7212 */ /* 0x000fce00078efcff */
[----:B------:R-:W-:Y:S05]  /*0c30*/  @!P0 BRA `(.L_x_10) ;  /* 0x00000000007c8947 */ /* 0x000fea0003800000 */
[----:B------:R-:W-:Y:S01]  /*0c40*/  IMAD.MOV R3, RZ, RZ, -R16 ;  /* 0x000000ffff037224 */ /* 0x000fe200078e0a10 */
[----:B------:R-:W-:Y:S01]  /*0c50*/  MOV R2, RZ ;  /* 0x000000ff00027202 */ /* 0x000fe20000000f00 */
[----:B------:R-:W-:-:S05]  /*0c60*/  DMUL.RP R10, R14, R10 ;  /* 0x0000000a0e0a7228 */ /* 0x000fca0000008000 */
[----:B------:R-:W-:-:S05]  /*0c70*/  DFMA R2, R12, -R2, R14 ;  /* 0x800000020c02722b */ /* 0x000fca000000000e */
[----:B------:R-:W-:Y:S02]  /*0c80*/  LOP3.LUT R9, R11, R9, RZ, 0x3c, !PT ;  /* 0x000000090b097212 */ /* 0x000fe400078e3cff */
[----:B------:R-:W-:-:S04]  /*0c90*/  IADD3 R2, PT, PT, -R16, -0x43300000, RZ ;  /* 0xbcd0000010027810 */ /* 0x000fc80007ffe1ff */
[----:B------:R-:W-:-:S04]  /*0ca0*/  FSETP.NEU.AND P0, PT, |R3|, R2, PT ;  /* 0x000000020300720b */ /* 0x000fc80003f0d200 */
[----:B------:R-:W-:Y:S02]  /*0cb0*/  FSEL R12, R10, R12, !P0 ;  /* 0x0000000c0a0c7208 */ /* 0x000fe40004000000 */
[----:B------:R-:W-:Y:S01]  /*0cc0*/  FSEL R13, R9, R13, !P0 ;  /* 0x0000000d090d7208 */ /* 0x000fe20004000000 */
[----:B------:R-:W-:Y:S06]  /*0cd0*/  BRA `(.L_x_10) ;  /* 0x0000000000547947 */ /* 0x000fec0003800000 */
.L_x_9:
[----:B------:R-:W-:-:S14]  /*0ce0*/  DSETP.NAN.AND P0, PT, R10, R10, PT ;  /* 0x0000000a0a00722a */ /* 0x000fdc0003f08000 */
[----:B------:R-:W-:Y:S05]  /*0cf0*/  @P0 BRA `(.L_x_11) ;  /* 0x0000000000440947 */ /* 0x000fea0003800000 */
[----:B------:R-:W-:-:S14]  /*0d00*/  DSETP.NAN.AND P0, PT, R8, R8, PT ;  /* 0x000000080800722a */ /* 0x000fdc0003f08000 */
[----:B------:R-:W-:Y:S05]  /*0d10*/  @P0 BRA `(.L_x_12) ;  /* 0x0000000000300947 */ /* 0x000fea0003800000 */
[----:B------:R-:W-:Y:S01]  /*0d20*/  ISETP.NE.AND P0, PT, R21, R20, PT ;  /* 0x000000141500720c */ /* 0x000fe20003f05270 */
[----:B------:R-:W-:Y:S02]  /*0d30*/  IMAD.MOV.U32 R12, RZ, RZ, 0x0 ;  /* 0x00000000ff0c7424 */ /* 0x000fe400078e00ff */
[----:B------:R-:W-:-:S10]  /*0d40*/  IMAD.MOV.U32 R13, RZ, RZ, -0x80000 ;  /* 0xfff80000ff0d7424 */ /* 0x000fd400078e00ff */
[----:B------:R-:W-:Y:S05]  /*0d50*/  @!P0 BRA `(.L_x_10) ;  /* 0x0000000000348947 */ /* 0x000fea0003800000 */
[----:B------:R-:W-:Y:S02]  /*0d60*/  ISETP.NE.AND P0, PT, R21, 0x7ff00000, PT ;  /* 0x7ff000001500780c */ /* 0x000fe40003f05270 */
[----:B------:R-:W-:Y:S02]  /*0d70*/  LOP3.LUT R13, R11, 0x80000000, R9, 0x48, !PT ;  /* 0x800000000b0d7812 */ /* 0x000fe400078e4809 */
[----:B------:R-:W-:-:S13]  /*0d80*/  ISETP.EQ.OR P0, PT, R20, RZ, !P0 ;  /* 0x000000ff1400720c */ /* 0x000fda0004702670 */
[----:B------:R-:W-:Y:S01]  /*0d90*/  @P0 LOP3.LUT R2, R13, 0x7ff00000, RZ, 0xfc, !PT ;  /* 0x7ff000000d020812 */ /* 0x000fe200078efcff */
[----:B------:R-:W-:Y:S02]  /*0da0*/  @!P0 IMAD.MOV.U32 R12, RZ, RZ, RZ ;  /* 0x000000ffff0c8224 */ /* 0x000fe400078e00ff */
[----:B------:R-:W-:Y:S02]  /*0db0*/  @P0 IMAD.MOV.U32 R12, RZ, RZ, RZ ;  /* 0x000000ffff0c0224 */ /* 0x000fe400078e00ff */
[----:B------:R-:W-:Y:S01]  /*0dc0*/  @P0 IMAD.MOV.U32 R13, RZ, RZ, R2 ;  /* 0x000000ffff0d0224 */ /* 0x000fe200078e0002 */
[----:B------:R-:W-:Y:S06]  /*0dd0*/  BRA `(.L_x_10) ;  /* 0x0000000000147947 */ /* 0x000fec0003800000 */
.L_x_12:
[----:B------:R-:W-:Y:S01]  /*0de0*/  LOP3.LUT R13, R9, 0x80000, RZ, 0xfc, !PT ;  /* 0x00080000090d7812 */ /* 0x000fe200078efcff */
[----:B------:R-:W-:Y:S01]  /*0df0*/  IMAD.MOV.U32 R12, RZ, RZ, R8 ;  /* 0x000000ffff0c7224 */ /* 0x000fe200078e0008 */
[----:B------:R-:W-:Y:S06]  /*0e00*/  BRA `(.L_x_10) ;  /* 0x0000000000087947 */ /* 0x000fec0003800000 */
.L_x_11:
[----:B------:R-:W-:Y:S01]  /*0e10*/  LOP3.LUT R13, R11, 0x80000, RZ, 0xfc, !PT ;  /* 0x000800000b0d7812 */ /* 0x000fe200078efcff */
[----:B------:R-:W-:-:S07]  /*0e20*/  IMAD.MOV.U32 R12, RZ, RZ, R10 ;  /* 0x000000ffff0c7224 */ /* 0x000fce00078e000a */
.L_x_10:
[----:B------:R-:W-:Y:S05]  /*0e30*/  BSYNC.RECONVERGENT B1 ;  /* 0x0000000000017941 */ /* 0x000fea0003800200 */
.L_x_8:
[----:B------:R-:W-:Y:S01]  /*0e40*/  MOV R2, R0 ;  /* 0x0000000000027202 */ /* 0x000fe20000000f00 */
[----:B------:R-:W-:Y:S02]  /*0e50*/  IMAD.MOV.U32 R3, RZ, RZ, 0x0 ;  /* 0x00000000ff037424 */ /* 0x000fe400078e00ff */
[----:B------:R-:W-:Y:S02]  /*0e60*/  IMAD.MOV.U32 R4, RZ, RZ, R12 ;  /* 0x000000ffff047224 */ /* 0x000fe400078e000c */
[----:B------:R-:W-:Y:S01]  /*0e70*/  IMAD.MOV.U32 R5, RZ, RZ, R13 ;  /* 0x000000ffff057224 */ /* 0x000fe200078e000d */
[----:B------:R-:W-:Y:S06]  /*0e80*/  RET.REL.NODEC R2 `(amplitude_at_detector) ;  /* 0xfffffff0025c7950 */ /* 0x000fec0003c3ffff */
        .weak           $__internal_1_$__cuda_sm3x_div_rn_noftz_f32_slowpath
        .type           $__internal_1_$__cuda_sm3x_div_rn_noftz_f32_slowpath,@function
        .size           $__internal_1_$__cuda_sm3x_div_rn_noftz_f32_slowpath,(.L_x_130 - $__internal_1_$__cuda_sm3x_div_rn_noftz_f32_slowpath)
$__internal_1_$__cuda_sm3x_div_rn_noftz_f32_slowpath:
[----:B------:R-:W-:Y:S01]  /*0e90*/  SHF.R.U32.HI R8, RZ, 0x17, R3 ;  /* 0x00000017ff087819 */ /* 0x000fe20000011603 */
[----:B------:R-:W-:Y:S01]  /*0ea0*/  BSSY.RECONVERGENT B1, `(.L_x_13) ;  /* 0x0000062000017945 */ /* 0x000fe20003800200 */
[----:B------:R-:W-:Y:S02]  /*0eb0*/  SHF.R.U32.HI R5, RZ, 0x17, R0 ;  /* 0x00000017ff057819 */ /* 0x000fe40000011600 */
[----:B------:R-:W-:Y:S02]  /*0ec0*/  LOP3.LUT R12, R8, 0xff, RZ, 0xc0, !PT ;  /* 0x000000ff080c7812 */ /* 0x000fe400078ec0ff */
[----:B------:R-:W-:-:S03]  /*0ed0*/  LOP3.LUT R10, R5, 0xff, RZ, 0xc0, !PT ;  /* 0x000000ff050a7812 */ /* 0x000fc600078ec0ff */
[----:B------:R-:W-:Y:S02]  /*0ee0*/  VIADD R9, R12, 0xffffffff ;  /* 0xffffffff0c097836 */ /* 0x000fe40000000000 */
[----:B------:R-:W-:-:S03]  /*0ef0*/  VIADD R8, R10, 0xffffffff ;  /* 0xffffffff0a087836 */ /* 0x000fc60000000000 */
[----:B------:R-:W-:-:S04]  /*0f00*/  ISETP.GT.U32.AND P0, PT, R9, 0xfd, PT ;  /* 0x000000fd0900780c */ /* 0x000fc80003f04070 */
[----:B------:R-:W-:-:S13]  /*0f10*/  ISETP.GT.U32.OR P0, PT, R8, 0xfd, P0 ;  /* 0x000000fd0800780c */ /* 0x000fda0000704470 */
[----:B------:R-:W-:Y:S01]  /*0f20*/  @!P0 IMAD.MOV.U32 R5, RZ, RZ, RZ ;  /* 0x000000ffff058224 */ /* 0x000fe200078e00ff */
[----:B------:R-:W-:Y:S06]  /*0f30*/  @!P0 BRA `(.L_x_14) ;  /* 0x00000000005c8947 */ /* 0x000fec0003800000 */
[----:B------:R-:W-:Y:S02]  /*0f40*/  FSETP.GTU.FTZ.AND P0, PT, |R0|, +INF , PT ;  /* 0x7f8000000000780b */ /* 0x000fe40003f1c200 */
[----:B------:R-:W-:-:S04]  /*0f50*/  FSETP.GTU.FTZ.AND P1, PT, |R3|, +INF , PT ;  /* 0x7f8000000300780b */ /* 0x000fc80003f3c200 */
[----:B------:R-:W-:-:S13]  /*0f60*/  PLOP3.LUT P0, PT, P0, P1, PT, 0xf8, 0x8f ;  /* 0x00000000008f781c */ /* 0x000fda0000703f70 */
[----:B------:R-:W-:Y:S05]  /*0f70*/  @P0 BRA `(.L_x_15) ;  /* 0x00000004004c0947 */ /* 0x000fea0003800000 */
[----:B------:R-:W-:-:S13]  /*0f80*/  LOP3.LUT P0, RZ, R3, 0x7fffffff, R0, 0xc8, !PT ;  /* 0x7fffffff03ff7812 */ /* 0x000fda000780c800 */
[----:B------:R-:W-:Y:S05]  /*0f90*/  @!P0 BRA `(.L_x_16) ;  /* 0x00000004003c8947 */ /* 0x000fea0003800000 */
[C---:B------:R-:W-:Y:S02]  /*0fa0*/  FSETP.NEU.FTZ.AND P1, PT, |R0|.reuse, +INF , PT ;  /* 0x7f8000000000780b */ /* 0x040fe40003f3d200 */
[----:B------:R-:W-:Y:S02]  /*0fb0*/  FSETP.NEU.FTZ.AND P2, PT, |R3|, +INF , PT ;  /* 0x7f8000000300780b */ /* 0x000fe40003f5d200 */
[----:B------:R-:W-:-:S11]  /*0fc0*/  FSETP.NEU.FTZ.AND P0, PT, |R0|, +INF , PT ;  /* 0x7f8000000000780b */ /* 0x000fd60003f1d200 */
[----:B------:R-:W-:Y:S05]  /*0fd0*/  @!P2 BRA !P1, `(.L_x_16) ;  /* 0x00000004002ca947 */ /* 0x000fea0004800000 */
[----:B------:R-:W-:-:S04]  /*0fe0*/  LOP3.LUT P1, RZ, R0, 0x7fffffff, RZ, 0xc0, !PT ;  /* 0x7fffffff00ff7812 */ /* 0x000fc8000782c0ff */
[----:B------:R-:W-:-:S13]  /*0ff0*/  PLOP3.LUT P1, PT, P2, P1, PT, 0x2f, 0xf2 ;  /* 0x0000000000f2781c */ /* 0x000fda0001722577 */
[----:B------:R-:W-:Y:S05]  /*1000*/  @P1 BRA `(.L_x_17) ;  /* 0x0000000400181947 */ /* 0x000fea0003800000 */
[----:B------:R-:W-:-:S04]  /*1010*/  LOP3.LUT P1, RZ, R3, 0x7fffffff, RZ, 0xc0, !PT ;  /* 0x7fffffff03ff7812 */ /* 0x000fc8000782c0ff */
[----:B------:R-:W-:-:S13]  /*1020*/  PLOP3.LUT P0, PT, P0, P1, PT, 0x2f, 0xf2 ;  /* 0x0000000000f2781c */ /* 0x000fda0000702577 */
[----:B------:R-:W-:Y:S05]  /*1030*/  @P0 BRA `(.L_x_18) ;  /* 0x0000000400000947 */ /* 0x000fea0003800000 */
[----:B------:R-:W-:Y:S02]  /*1040*/  ISETP.GE.AND P0, PT, R8, RZ, PT ;  /* 0x000000ff0800720c */ /* 0x000fe40003f06270 */
[----:B------:R-:W-:-:S11]  /*1050*/  ISETP.GE.AND P1, PT, R9, RZ, PT ;  /* 0x000000ff0900720c */ /* 0x000fd60003f26270 */
[----:B------:R-:W-:Y:S02]  /*1060*/  @P0 IMAD.MOV.U32 R5, RZ, RZ, RZ ;  /* 0x000000ffff050224 */ /* 0x000fe400078e00ff */
[----:B------:R-:W-:Y:S01]  /*1070*/  @!P0 FFMA R0, R0, 1.84467440737095516160e+19, RZ ;  /* 0x5f80000000008823 */ /* 0x000fe200000000ff */
[----:B------:R-:W-:Y:S02]  /*1080*/  @!P0 IMAD.MOV.U32 R5, RZ, RZ, -0x40 ;  /* 0xffffffc0ff058424 */ /* 0x000fe400078e00ff */
[----:B------:R-:W-:Y:S02]  /*1090*/  @!P1 FFMA R3, R3, 1.84467440737095516160e+19, RZ ;  /* 0x5f80000003039823 */ /* 0x000fe400000000ff */
[----:B------:R-:W-:-:S07]  /*10a0*/  @!P1 VIADD R5, R5, 0x40 ;  /* 0x0000004005059836 */ /* 0x000fce0000000000 */
.L_x_14:
[----:B------:R-:W-:Y:S01]  /*10b0*/  LEA R8, R12, 0xc0800000, 0x17 ;  /* 0xc08000000c087811 */ /* 0x000fe200078eb8ff */
[----:B------:R-:W-:Y:S04]  /*10c0*/  BSSY.RECONVERGENT B2, `(.L_x_19) ;  /* 0x0000036000027945 */ /* 0x000fe80003800200 */
[----:B------:R-:W-:Y:S02]  /*10d0*/  IMAD.IADD R8, R3, 0x1, -R8 ;  /* 0x0000000103087824 */ /* 0x000fe400078e0a08 */
[----:B------:R-:W-:Y:S02]  /*10e0*/  VIADD R3, R10, 0xffffff81 ;  /* 0xffffff810a037836 */ /* 0x000fe40000000000 */
[----:B------:R0:W1:Y:S01]  /*10f0*/  MUFU.RCP R9, R8 ;  /* 0x0000000800097308 */ /* 0x0000620000001000 */
[----:B------:R-:W-:Y:S01]  /*1100*/  FADD.FTZ R11, -R8, -RZ ;  /* 0x800000ff080b7221 */ /* 0x000fe20000010100 */
[C---:B------:R-:W-:Y:S01]  /*1110*/  IMAD R0, R3.reuse, -0x800000, R0 ;  /* 0xff80000003007824 */ /* 0x040fe200078e0200 */
[----:B0-----:R-:W-:-:S04]  /*1120*/  IADD3 R8, PT, PT, R3, 0x7f, -R12 ;  /* 0x0000007f03087810 */ /* 0x001fc80007ffe80c */
[----:B------:R-:W-:Y:S01]  /*1130*/  IADD3 R8, PT, PT, R8, R5, RZ ;  /* 0x0000000508087210 */ /* 0x000fe20007ffe0ff */
[----:B-1----:R-:W-:-:S04]  /*1140*/  FFMA R10, R9, R11, 1 ;  /* 0x3f800000090a7423 */ /* 0x002fc8000000000b */
[----:B------:R-:W-:-:S04]  /*1150*/  FFMA R14, R9, R10, R9 ;  /* 0x0000000a090e7223 */ /* 0x000fc80000000009 */
[----:B------:R-:W-:-:S04]  /*1160*/  FFMA R9, R0, R14, RZ ;  /* 0x0000000e00097223 */ /* 0x000fc800000000ff */
[----:B------:R-:W-:-:S04]  /*1170*/  FFMA R10, R11, R9, R0 ;  /* 0x000000090b0a7223 */ /* 0x000fc80000000000 */
[----:B------:R-:W-:-:S04]  /*1180*/  FFMA R9, R14, R10, R9 ;  /* 0x0000000a0e097223 */ /* 0x000fc80000000009 */
[----:B------:R-:W-:-:S04]  /*1190*/  FFMA R10, R11, R9, R0 ;  /* 0x000000090b0a7223 */ /* 0x000fc80000000000 */
[----:B------:R-:W-:-:S05]  /*11a0*/  FFMA R0, R14, R10, R9 ;  /* 0x0000000a0e007223 */ /* 0x000fca0000000009 */
[----:B------:R-:W-:-:S04]  /*11b0*/  SHF.R.U32.HI R3, RZ, 0x17, R0 ;  /* 0x00000017ff037819 */ /* 0x000fc80000011600 */
[----:B------:R-:W-:-:S05]  /*11c0*/  LOP3.LUT R3, R3, 0xff, RZ, 0xc0, !PT ;  /* 0x000000ff03037812 */ /* 0x000fca00078ec0ff */
[----:B------:R-:W-:-:S04]  /*11d0*/  IMAD.IADD R11, R3, 0x1, R8 ;  /* 0x00000001030b7824 */ /* 0x000fc800078e0208 */
[----:B------:R-:W-:-:S05]  /*11e0*/  VIADD R3, R11, 0xffffffff ;  /* 0xffffffff0b037836 */ /* 0x000fca0000000000 */
[----:B------:R-:W-:-:S13]  /*11f0*/  ISETP.GE.U32.AND P0, PT, R3, 0xfe, PT ;  /* 0x000000fe0300780c */ /* 0x000fda0003f06070 */
[----:B------:R-:W-:Y:S05]  /*1200*/  @!P0 BRA `(.L_x_20) ;  /* 0x0000000000808947 */ /* 0x000fea0003800000 */
[----:B------:R-:W-:-:S13]  /*1210*/  ISETP.GT.AND P0, PT, R11, 0xfe, PT ;  /* 0x000000fe0b00780c */ /* 0x000fda0003f04270 */
[----:B------:R-:W-:Y:S05]  /*1220*/  @P0 BRA `(.L_x_21) ;  /* 0x00000000006c0947 */ /* 0x000fea0003800000 */
[----:B------:R-:W-:-:S13]  /*1230*/  ISETP.GE.AND P0, PT, R11, 0x1, PT ;  /* 0x000000010b00780c */ /* 0x000fda0003f06270 */
[----:B------:R-:W-:Y:S05]  /*1240*/  @P0 BRA `(.L_x_22) ;  /* 0x0000000000740947 */ /* 0x000fea0003800000 */
[----:B------:R-:W-:Y:S02]  /*1250*/  ISETP.GE.AND P0, PT, R11, -0x18, PT ;  /* 0xffffffe80b00780c */ /* 0x000fe40003f06270 */
[----:B------:R-:W-:-:S11]  /*1260*/  LOP3.LUT R0, R0, 0x80000000, RZ, 0xc0, !PT ;  /* 0x8000000000007812 */ /* 0x000fd600078ec0ff */
[----:B------:R-:W-:Y:S05]  /*1270*/  @!P0 BRA `(.L_x_22) ;  /* 0x0000000000688947 */ /* 0x000fea0003800000 */
[CCC-:B------:R-:W-:Y:S01]  /*1280*/  FFMA.RZ R3, R14.reuse, R10.reuse, R9.reuse ;  /* 0x0000000a0e037223 */ /* 0x1c0fe2000000c009 */
[CCC-:B------:R-:W-:Y:S01]  /*1290*/  FFMA.RM R8, R14.reuse, R10.reuse, R9.reuse ;  /* 0x0000000a0e087223 */ /* 0x1c0fe20000004009 */
[C---:B------:R-:W-:Y:S02]  /*12a0*/  ISETP.NE.AND P2, PT, R11.reuse, RZ, PT ;  /* 0x000000ff0b00720c */ /* 0x040fe40003f45270 */
[----:B------:R-:W-:Y:S02]  /*12b0*/  ISETP.NE.AND P1, PT, R11, RZ, PT ;  /* 0x000000ff0b00720c */ /* 0x000fe40003f25270 */
[----:B------:R-:W-:Y:S01]  /*12c0*/  LOP3.LUT R5, R3, 0x7fffff, RZ, 0xc0, !PT ;  /* 0x007fffff03057812 */ /* 0x000fe200078ec0ff */
[----:B------:R-:W-:Y:S01]  /*12d0*/  FFMA.RP R3, R14, R10, R9 ;  /* 0x0000000a0e037223 */ /* 0x000fe20000008009 */
[----:B------:R-:W-:Y:S02]  /*12e0*/  VIADD R10, R11, 0x20 ;  /* 0x000000200b0a7836 */ /* 0x000fe40000000000 */
[----:B------:R-:W-:Y:S01]  /*12f0*/  LOP3.LUT R5, R5, 0x800000, RZ, 0xfc, !PT ;  /* 0x0080000005057812 */ /* 0x000fe200078efcff */
[----:B------:R-:W-:Y:S01]  /*1300*/  IMAD.MOV R9, RZ, RZ, -R11 ;  /* 0x000000ffff097224 */ /* 0x000fe200078e0a0b */
[----:B------:R-:W-:-:S02]  /*1310*/  FSETP.NEU.FTZ.AND P0, PT, R3, R8, PT ;  /* 0x000000080300720b */ /* 0x000fc40003f1d000 */
[----:B------:R-:W-:Y:S02]  /*1320*/  SHF.L.U32 R10, R5, R10, RZ ;  /* 0x0000000a050a7219 */ /* 0x000fe400000006ff */
[----:B------:R-:W-:Y:S02]  /*1330*/  SEL R8, R9, RZ, P2 ;  /* 0x000000ff09087207 */ /* 0x000fe40001000000 */
[----:B------:R-:W-:Y:S02]  /*1340*/  ISETP.NE.AND P1, PT, R10, RZ, P1 ;  /* 0x000000ff0a00720c */ /* 0x000fe40000f25270 */
[----:B------:R-:W-:Y:S02]  /*1350*/  SHF.R.U32.HI R8, RZ, R8, R5 ;  /* 0x00000008ff087219 */ /* 0x000fe40000011605 */
[----:B------:R-:W-:Y:S02]  /*1360*/  PLOP3.LUT P0, PT, P0, P1, PT, 0xf8, 0x8f ;  /* 0x00000000008f781c */ /* 0x000fe40000703f70 */
[----:B------:R-:W-:-:S02]  /*1370*/  SHF.R.U32.HI R10, RZ, 0x1, R8 ;  /* 0x00000001ff0a7819 */ /* 0x000fc40000011608 */
[----:B------:R-:W-:-:S04]  /*1380*/  SEL R3, RZ, 0x1, !P0 ;  /* 0x00000001ff037807 */ /* 0x000fc80004000000 */
[----:B------:R-:W-:-:S04]  /*1390*/  LOP3.LUT R3, R3, 0x1, R10, 0xf8, !PT ;  /* 0x0000000103037812 */ /* 0x000fc800078ef80a */
[----:B------:R-:W-:-:S05]  /*13a0*/  LOP3.LUT R3, R3, R8, RZ, 0xc0, !PT ;  /* 0x0000000803037212 */ /* 0x000fca00078ec0ff */
[----:B------:R-:W-:-:S05]  /*13b0*/  IMAD.IADD R3, R10, 0x1, R3 ;  /* 0x000000010a037824 */ /* 0x000fca00078e0203 */
[----:B------:R-:W-:Y:S01]  /*13c0*/  LOP3.LUT R0, R3, R0, RZ, 0xfc, !PT ;  /* 0x0000000003007212 */ /* 0x000fe200078efcff */
[----:B------:R-:W-:Y:S06]  /*13d0*/  BRA `(.L_x_22) ;  /* 0x0000000000107947 */ /* 0x000fec0003800000 */
.L_x_21:
[----:B------:R-:W-:-:S04]  /*13e0*/  LOP3.LUT R0, R0, 0x80000000, RZ, 0xc0, !PT ;  /* 0x8000000000007812 */ /* 0x000fc800078ec0ff */
[----:B------:R-:W-:Y:S01]  /*13f0*/  LOP3.LUT R0, R0, 0x7f800000, RZ, 0xfc, !PT ;  /* 0x7f80000000007812 */ /* 0x000fe200078efcff */
[----:B------:R-:W-:Y:S06]  /*1400*/  BRA `(.L_x_22) ;  /* 0x0000000000047947 */ /* 0x000fec0003800000 */
.L_x_20:
[----:B------:R-:W-:-:S07]  /*1410*/  IMAD R0, R8, 0x800000, R0 ;  /* 0x0080000008007824 */ /* 0x000fce00078e0200 */
.L_x_22:
[----:B------:R-:W-:Y:S05]  /*1420*/  BSYNC.RECONVERGENT B2 ;  /* 0x0000000000027941 */ /* 0x000fea0003800200 */
.L_x_19:
[----:B------:R-:W-:Y:S05]  /*1430*/  BRA `(.L_x_23) ;  /* 0x0000000000207947 */ /* 0x000fea0003800000 */
.L_x_18:
[----:B------:R-:W-:-:S04]  /*1440*/  LOP3.LUT R0, R3, 0x80000000, R0, 0x48, !PT ;  /* 0x8000000003007812 */ /* 0x000fc800078e4800 */
[----:B------:R-:W-:Y:S01]  /*1450*/  LOP3.LUT R0, R0, 0x7f800000, RZ, 0xfc, !PT ;  /* 0x7f80000000007812 */ /* 0x000fe200078efcff */
[----:B------:R-:W-:Y:S06]  /*1460*/  BRA `(.L_x_23) ;  /* 0x0000000000147947 */ /* 0x000fec0003800000 */
.L_x_17:
[----:B------:R-:W-:Y:S01]  /*1470*/  LOP3.LUT R0, R3, 0x80000000, R0, 0x48, !PT ;  /* 0x8000000003007812 */ /* 0x000fe200078e4800 */
[----:B------:R-:W-:Y:S06]  /*1480*/  BRA `(.L_x_23) ;  /* 0x00000000000c7947 */ /* 0x000fec0003800000 */
.L_x_16:
[----:B------:R-:W0:Y:S01]  /*1490*/  MUFU.RSQ R0, -QNAN ;  /* 0xffc0000000007908 */ /* 0x000e220000001400 */
[----:B------:R-:W-:Y:S05]  /*14a0*/  BRA `(.L_x_23) ;  /* 0x0000000000047947 */ /* 0x000fea0003800000 */
.L_x_15:
[----:B------:R-:W-:-:S07]  /*14b0*/  FADD.FTZ R0, R0, R3 ;  /* 0x0000000300007221 */ /* 0x000fce0000010000 */
.L_x_23:
[----:B------:R-:W-:Y:S05]  /*14c0*/  BSYNC.RECONVERGENT B1 ;  /* 0x0000000000017941 */ /* 0x000fea0003800200 */
.L_x_13:
[----:B------:R-:W-:-:S04]  /*14d0*/  IMAD.MOV.U32 R3, RZ, RZ, 0x0 ;  /* 0x00000000ff037424 */ /* 0x000fc800078e00ff */
[----:B0-----:R-:W-:Y:S05]  /*14e0*/  RET.REL.NODEC R2 `(amplitude_at_detector) ;  /* 0xffffffe802c47950 */ /* 0x001fea0003c3ffff */
.L_x_24:
[----:B------:R-:W-:-:S00]  /*14f0*/  BRA `(.L_x_24) ;  /* 0xfffffffc00fc7947 */ /* 0x000fc0000383ffff */
[----:B------:R-:W-:-:S00]  /*1500*/  NOP ;  /* 0x0000000000007918 */ /* 0x000fc00000000000 */
[----:B------:R-:W-:-:S00]  /*1510*/  NOP ;  /* 0x0000000000007918 */ /* 0x000fc00000000000 */
[----:B------:R-:W-:-:S00]  /*1520*/  NOP ;  /* 0x0000000000007918 */ /* 0x000fc00000000000 */
[----:B------:R-:W-:-:S00]  /*1530*/  NOP ;  /* 0x0000000000007918 */ /* 0x000fc00000000000 */
[----:B------:R-:W-:-:S00]  /*1540*/  NOP ;  /* 0x0000000000007918 */ /* 0x000fc00000000000 */
[----:B------:R-:W-:-:S00]  /*1550*/  NOP ;  /* 0x0000000000007918 */ /* 0x000fc00000000000 */
[----:B------:R-:W-:-:S00]  /*1560*/  NOP ;  /* 0x0000000000007918 */ /* 0x000fc00000000000 */
[----:B------:R-:W-:-:S00]  /*1570*/  NOP ;  /* 0x0000000000007918 */ /* 0x000fc00000000000 */
.L_x_130:


//--------------------- .text.frequency_at_detector --------------------------
	.section	.text.frequency_at_detector,"ax",@progbits
	.align	128
        .global         frequency_at_detector
        .type           frequency_at_detector,@function
        .size           frequency_at_detector,(.L_x_132 - frequency_at_detector)
        .other          frequency_at_detector,@"STO_CUDA_ENTRY STV_DEFAULT"
frequency_at_detector:
.text.frequency_at_detector:
        /* <DEDUP_REMOVED lines=15> */
[----:B0-----:R-:W-:-:S05]  /*00f0*/  IMAD.WIDE.U32 R2, R5, 0x4, R2 ;  /* 0x0000000405027825 */ /* 0x001fca00078e0002 */
[----:B-1----:R-:W2:Y:S01]  /*0100*/  LDG.E R0, desc[UR6][R2.64] ;  /* 0x0000000602007981 */ /* 0x002ea2000c1e1900 */
[----:B------:R-:W0:Y:S01]  /*0110*/  MUFU.RCP64H R7, 9.9999956232332820605e-13 ;  /* 0x3d71979900077908 */ /* 0x000e220000001800 */
[----:B------:R-:W-:Y:S01]  /*0120*/  IMAD.MOV.U32 R12, RZ, RZ, -0x7ed215ef ;  /* 0x812dea11ff0c7424 */ /* 0x000fe200078e00ff */
[----:B------:R-:W-:Y:S01]  /*0130*/  BSSY.RECONVERGENT B0, `(.L_x_25) ;  /* 0x0000015000007945 */ /* 0x000fe20003800200 */
[----:B------:R-:W-:Y:S02]  /*0140*/  IMAD.MOV.U32 R13, RZ, RZ, 0x3d719799 ;  /* 0x3d719799ff0d7424 */ /* 0x000fe400078e00ff */
[----:B------:R-:W-:Y:S02]  /*0150*/  IMAD.MOV.U32 R6, RZ, RZ, 0x1 ;  /* 0x00000001ff067424 */ /* 0x000fe400078e00ff */
[----:B------:R-:W-:-:S04]  /*0160*/  IMAD R5, R5, UR9, R4 ;  /* 0x0000000905057c24 */ /* 0x000fc8000f8e0204 */
        /* <DEDUP_REMOVED lines=10> */
[----:B------:R-:W-:-:S05]  /*0210*/  FFMA R8, RZ, 0.058982465416193008423, R3 ;  /* 0x3d719799ff087823 */ /* 0x000fca0000000003 */
[----:B------:R-:W-:-:S13]  /*0220*/  FSETP.GT.AND P0, PT, |R8|, 1.469367938527859385e-39, PT ;  /* 0x001000000800780b */ /* 0x000fda0003f04200 */
[----:B------:R-:W-:Y:S05]  /*0230*/  @P0 BRA P1, `(.L_x_26) ;  /* 0x0000000000100947 */ /* 0x000fea0000800000 */
[----:B------:R-:W-:-:S07]  /*0240*/  MOV R0, 0x260 ;  /* 0x0000026000007802 */ /* 0x000fce0000000f00 */
[----:B------:R-:W-:Y:S05]  /*0250*/  CALL.REL.NOINC `($__internal_2_$__cuda_sm20_div_rn_f64_full) ;  /* 0x0000000000e87944 */ /* 0x000fea0003c00000 */
[----:B------:R-:W-:Y:S02]  /*0260*/  IMAD.MOV.U32 R2, RZ, RZ, R12 ;  /* 0x000000ffff027224 */ /* 0x000fe400078e000c */
[----:B------:R-:W-:-:S07]  /*0270*/  IMAD.MOV.U32 R3, RZ, RZ, R13 ;  /* 0x000000ffff037224 */ /* 0x000fce00078e000d */
.L_x_26:
[----:B------:R-:W-:Y:S05]  /*0280*/  BSYNC.RECONVERGENT B0 ;  /* 0x0000000000007941 */ /* 0x000fea0003800200 */
.L_x_25:
[----:B------:R-:W0:Y:S02]  /*0290*/  LDC.64 R8, c[0x0][0x380] ;  /* 0x0000e000ff087b82 */ /* 0x000e240000000a00 */
[----:B0-----:R-:W-:-:S05]  /*02a0*/  IMAD.WIDE R8, R4, 0x4, R8 ;  /* 0x0000000404087825 */ /* 0x001fca00078e0208 */
[----:B------:R-:W2:Y:S01]  /*02b0*/  LDG.E R0, desc[UR6][R8.64] ;  /* 0x0000000608007981 */ /* 0x000ea2000c1e1900 */
[----:B------:R-:W-:Y:S01]  /*02c0*/  IMAD.MOV.U32 R11, RZ, RZ, 0x3dcccccd ;  /* 0x3dcccccdff0b7424 */ /* 0x000fe200078e00ff */
[----:B------:R-:W-:Y:S01]  /*02d0*/  BSSY.RECONVERGENT B1, `(.L_x_27) ;  /* 0x000000d000017945 */ /* 0x000fe20003800200 */
[----:B------:R-:W-:-:S04]  /*02e0*/  IMAD.MOV.U32 R6, RZ, RZ, 0x41200000 ;  /* 0x41200000ff067424 */ /* 0x000fc800078e00ff */
[----:B------:R-:W-:-:S04]  /*02f0*/  FFMA R6, R11, -R6, 1 ;  /* 0x3f8000000b067423 */ /* 0x000fc80000000806 */
[----:B------:R-:W-:Y:S01]  /*0300*/  FFMA R11, R6, R11, 0.10000000149011611938 ;  /* 0x3dcccccd060b7423 */ /* 0x000fe2000000000b */
[----:B------:R-:W-:Y:S01]  /*0310*/  DMUL R6, R2, 483 ;  /* 0x407e300002067828 */ /* 0x000fe20000000000 */
[----:B--2---:R-:W0:Y:S02]  /*0320*/  FCHK P0, R0, 10 ;  /* 0x4120000000007902 */ /* 0x004e240000000000 */
[----:B------:R-:W-:-:S04]  /*0330*/  FFMA R10, R0, R11, RZ ;  /* 0x0000000b000a7223 */ /* 0x000fc800000000ff */
[----:B------:R-:W-:-:S04]  /*0340*/  FFMA R12, R10, -10, R0 ;  /* 0xc12000000a0c7823 */ /* 0x000fc80000000000 */
[----:B------:R-:W-:Y:S01]  /*0350*/  FFMA R12, R11, R12, R10 ;  /* 0x0000000c0b0c7223 */ /* 0x000fe2000000000a */
[----:B0-----:R-:W-:Y:S06]  /*0360*/  @!P0 BRA `(.L_x_28) ;  /* 0x00000000000c8947 */ /* 0x001fec0003800000 */
[----:B------:R-:W-:-:S07]  /*0370*/  MOV R8, 0x390 ;  /* 0x0000039000087802 */ /* 0x000fce0000000f00 */
[----:B------:R-:W-:Y:S05]  /*0380*/  CALL.REL.NOINC `($__internal_3_$__cuda_sm3x_div_rn_noftz_f32_slowpath) ;  /* 0x0000000400d87944 */ /* 0x000fea0003c00000 */
[----:B------:R-:W-:-:S07]  /*0390*/  IMAD.MOV.U32 R12, RZ, RZ, R0 ;  /* 0x000000ffff0c7224 */ /* 0x000fce00078e0000 */
.L_x_28:
[----:B------:R-:W-:Y:S05]  /*03a0*/  BSYNC.RECONVERGENT B1 ;  /* 0x0000000000017941 */ /* 0x000fea0003800200 */
.L_x_27:
[----:B------:R-:W0:Y:S01]  /*03b0*/  F2F.F64.F32 R8, R12 ;  /* 0x0000000c00087310 */ /* 0x000e220000201800 */
[----:B------:R-:W-:Y:S01]  /*03c0*/  UMOV UR4, 0x8db8bac7 ;  /* 0x8db8bac700047882 */ /* 0x000fe20000000000 */
[----:B------:R-:W-:Y:S01]  /*03d0*/  UMOV UR5, 0x3f46f006 ;  /* 0x3f46f00600057882 */ /* 0x000fe20000000000 */
[----:B------:R-:W-:Y:S01]  /*03e0*/  BSSY.RECONVERGENT B0, `(.L_x_29) ;  /* 0x000001c000007945 */ /* 0x000fe20003800200 */
[----:B0-----:R-:W-:-:S08]  /*03f0*/  DMUL R10, R8, -UR4 ;  /* 0x80000004080a7c28 */ /* 0x001fd00008000000 */
[----:B------:R-:W-:-:S08]  /*0400*/  DMUL R10, R10, R2 ;  /* 0x000000020a0a7228 */ /* 0x000fd00000000000 */
[----:B------:R-:W-:-:S08]  /*0410*/  DMUL R10, R8, R10 ;  /* 0x0000000a080a7228 */ /* 0x000fd00000000000 */
[----:B------:R-:W-:-:S08]  /*0420*/  DFMA R10, R10, R2, 1 ;  /* 0x3ff000000a0a742b */ /* 0x000fd00000000002 */
[----:B------:R-:W-:-:S06]  /*0430*/  DMUL R6, R6, R10 ;  /* 0x0000000a06067228 */ /* 0x000fcc0000000000 */
[----:B------:R-:W0:Y:S02]  /*0440*/  F2F.F32.F64 R13, R6 ;  /* 0x00000006000d7310 */ /* 0x000e240000301000 */
[----:B0-----:R-:W-:-:S04]  /*0450*/  FSETP.GEU.AND P0, PT, R13, 2000, PT ;  /* 0x44fa00000d00780b */ /* 0x001fc80003f0e000 */
[----:B------:R-:W-:-:S13]  /*0460*/  FSETP.LEU.OR P0, PT, R13, 20, P0 ;  /* 0x41a000000d00780b */ /* 0x000fda000070b400 */
[----:B------:R-:W-:Y:S05]  /*0470*/  @P0 BRA `(.L_x_30) ;  /* 0x0000000000480947 */ /* 0x000fea0003800000 */
[----:B------:R-:W0:Y:S08]  /*0480*/  LDC.64 R6, c[0x0][0x398] ;  /* 0x0000e600ff067b82 */ /* 0x000e300000000a00 */
[----:B------:R-:W1:Y:S01]  /*0490*/  LDC.64 R2, c[0x0][0x3a0] ;  /* 0x0000e800ff027b82 */ /* 0x000e620000000a00 */
[----:B0-----:R-:W-:-:S05]  /*04a0*/  IMAD.WIDE R6, R5, 0x4, R6 ;  /* 0x0000000405067825 */ /* 0x001fca00078e0206 */
[----:B------:R-:W2:Y:S01]  /*04b0*/  LDG.E R9, desc[UR6][R6.64] ;  /* 0x0000000606097981 */ /* 0x000ea2000c1e1900 */
[----:B-1----:R-:W-:-:S05]  /*04c0*/  IMAD.WIDE R2, R4, 0x4, R2 ;  /* 0x0000000404027825 */ /* 0x002fca00078e0202 */
[----:B------:R-:W3:Y:S01]  /*04d0*/  LDG.E R0, desc[UR6][R2.64] ;  /* 0x0000000602007981 */ /* 0x000ee2000c1e1900 */
[----:B--2---:R-:W-:-:S05]  /*04e0*/  FMUL R11, R9, 10 ;  /* 0x41200000090b7820 */ /* 0x004fca0000400000 */
[----:B---3--:R-:W-:-:S13]  /*04f0*/  FSETP.GT.AND P0, PT, R0, R11, PT ;  /* 0x0000000b0000720b */ /* 0x008fda0003f04000 */
[----:B------:R-:W-:Y:S05]  /*0500*/  @!P0 BRA `(.L_x_30) ;  /* 0x0000000000248947 */ /* 0x000fea0003800000 */
[----:B------:R-:W0:Y:S08]  /*0510*/  LDC.64 R2, c[0x0][0x390] ;  /* 0x0000e400ff027b82 */ /* 0x000e300000000a00 */
[----:B------:R-:W1:Y:S01]  /*0520*/  LDC.64 R6, c[0x0][0x3b0] ;  /* 0x0000ec00ff067b82 */ /* 0x000e620000000a00 */
[----:B0-----:R-:W-:-:S06]  /*0530*/  IMAD.WIDE R2, R5, 0x4, R2 ;  /* 0x0000000405027825 */ /* 0x001fcc00078e0202 */
[----:B------:R-:W2:Y:S01]  /*0540*/  LDG.E R2, desc[UR6][R2.64] ;  /* 0x0000000602027981 */ /* 0x000ea2000c1e1900 */
[----:B------:R-:W-:Y:S01]  /*0550*/  FADD R9, R0, -R9 ;  /* 0x8000000900097221 */ /* 0x000fe20000000000 */
[----:B-1----:R-:W-:-:S04]  /*0560*/  IMAD.WIDE R4, R5, 0x4, R6 ;  /* 0x0000000405047825 */ /* 0x002fc800078e0206 */
[----:B--2---:R-:W-:-:S05]  /*0570*/  FFMA R9, R2, R9, R13 ;  /* 0x0000000902097223 */ /* 0x004fca000000000d */
[----:B------:R-:W-:Y:S01]  /*0580*/  STG.E desc[UR6][R4.64], R9 ;  /* 0x0000000904007986 */ /* 0x000fe2000c101906 */
[----:B------:R-:W-:Y:S05]  /*0590*/  EXIT ;  /* 0x000000000000794d */ /* 0x000fea0003800000 */
.L_x_30:
[----:B------:R-:W-:Y:S05]  /*05a0*/  BSYNC.RECONVERGENT B0 ;  /* 0x0000000000007941 */ /* 0x000fea0003800200 */
.L_x_29:
[----:B------:R-:W0:Y:S01]  /*05b0*/  LDC.64 R2, c[0x0][0x3b0] ;  /* 0x0000ec00ff027b82 */ /* 0x000e220000000a00 */
[----:B------:R-:W-:Y:S02]  /*05c0*/  IMAD.MOV.U32 R7, RZ, RZ, 0x7fc00000 ;  /* 0x7fc00000ff077424 */ /* 0x000fe400078e00ff */
[----:B0-----:R-:W-:-:S05]  /*05d0*/  IMAD.WIDE R2, R5, 0x4, R2 ;  /* 0x0000000405027825 */ /* 0x001fca00078e0202 */
[----:B------:R-:W-:Y:S01]  /*05e0*/  STG.E desc[UR6][R2.64], R7 ;  /* 0x0000000702007986 */ /* 0x000fe2000c101906 */
[----:B------:R-:W-:Y:S05]  /*05f0*/  EXIT ;  /* 0x000000000000794d */ /* 0x000fea0003800000 */
        .weak           $__internal_2_$__cuda_sm20_div_rn_f64_full
        .type           $__internal_2_$__cuda_sm20_div_rn_f64_full,@function
        .size           $__internal_2_$__cuda_sm20_div_rn_f64_full,($__internal_3_$__cuda_sm3x_div_rn_noftz_f32_slowpath - $__internal_2_$__cuda_sm20_div_rn_f64_full)
$__internal_2_$__cuda_sm20_div_rn_f64_full:
[----:B------:R-:W-:Y:S01]  /*0600*/  IMAD.MOV.U32 R3, RZ, RZ, 0x3ff19799 ;  /* 0x3ff19799ff037424 */ /* 0x000fe200078e00ff */
[C---:B------:R-:W-:Y:S01]  /*0610*/  FSETP.GEU.AND P1, PT, |R7|.reuse, 1.469367938527859385e-39, PT ;  /* 0x001000000700780b */ /* 0x040fe20003f2e200 */
[----:B------:R-:W-:Y:S01]  /*0620*/  IMAD.MOV.U32 R2, RZ, RZ, -0x7ed215ef ;  /* 0x812dea11ff027424 */ /* 0x000fe200078e00ff */
[----:B------:R-:W-:Y:S01]  /*0630*/  LOP3.LUT R12, R7, 0x7ff00000, RZ, 0xc0, !PT ;  /* 0x7ff00000070c7812 */ /* 0x000fe200078ec0ff */
[----:B------:R-:W0:Y:S01]  /*0640*/  MUFU.RCP64H R9, R3 ;  /* 0x0000000300097308 */ /* 0x000e220000001800 */
[----:B------:R-:W-:Y:S01]  /*0650*/  IMAD.MOV.U32 R8, RZ, RZ, 0x1 ;  /* 0x00000001ff087424 */ /* 0x000fe200078e00ff */
[----:B------:R-:W-:Y:S01]  /*0660*/  MOV R13, 0x1ca00000 ;  /* 0x1ca00000000d7802 */ /* 0x000fe20000000f00 */
[----:B------:R-:W-:Y:S01]  /*0670*/  IMAD.MOV.U32 R19, RZ, RZ, 0x3d700000 ;  /* 0x3d700000ff137424 */ /* 0x000fe200078e00ff */
[----:B------:R-:W-:Y:S01]  /*0680*/  ISETP.GE.U32.AND P0, PT, R12, 0x3d700000, PT ;  /* 0x3d7000000c00780c */ /* 0x000fe20003f06070 */
[----:B------:R-:W-:Y:S01]  /*0690*/  IMAD.MOV.U32 R18, RZ, RZ, R12 ;  /* 0x000000ffff127224 */ /* 0x000fe200078e000c */
[----:B------:R-:W-:Y:S01]  /*06a0*/  BSSY.RECONVERGENT B1, `(.L_x_31) ;  /* 0x0000041000017945 */ /* 0x000fe20003800200 */
[----:B------:R-:W-:Y:S01]  /*06b0*/  VIADD R21, R19, 0xffffffff ;  /* 0xffffffff13157836 */ /* 0x000fe20000000000 */
[----:B------:R-:W-:Y:S01]  /*06c0*/  SEL R13, R13, 0x63400000, !P0 ;  /* 0x634000000d0d7807 */ /* 0x000fe20004000000 */
[----:B0-----:R-:W-:-:S08]  /*06d0*/  DFMA R10, R8, -R2, 1 ;  /* 0x3ff00000080a742b */ /* 0x001fd00000000802 */
[----:B------:R-:W-:-:S08]  /*06e0*/  DFMA R10, R10, R10, R10 ;  /* 0x0000000a0a0a722b */ /* 0x000fd0000000000a */
[----:B------:R-:W-:Y:S01]  /*06f0*/  DFMA R14, R8, R10, R8 ;  /* 0x0000000a080e722b */ /* 0x000fe20000000008 */
[C-C-:B------:R-:W-:Y:S01]  /*0700*/  @!P1 LOP3.LUT R10, R13.reuse, 0x80000000, R7.reuse, 0xf8, !PT ;  /* 0x800000000d0a9812 */ /* 0x140fe200078ef807 */
[----:B------:R-:W-:Y:S01]  /*0710*/  IMAD.MOV.U32 R8, RZ, RZ, R6 ;  /* 0x000000ffff087224 */ /* 0x000fe200078e0006 */
[----:B------:R-:W-:Y:S02]  /*0720*/  LOP3.LUT R9, R13, 0x800fffff, R7, 0xf8, !PT ;  /* 0x800fffff0d097812 */ /* 0x000fe400078ef807 */
[----:B------:R-:W-:Y:S01]  /*0730*/  @!P1 LOP3.LUT R11, R10, 0x100000, RZ, 0xfc, !PT ;  /* 0x001000000a0b9812 */ /* 0x000fe200078efcff */
[----:B------:R-:W-:Y:S02]  /*0740*/  @!P1 IMAD.MOV.U32 R10, RZ, RZ, RZ ;  /* 0x000000ffff0a9224 */ /* 0x000fe400078e00ff */
[----:B------:R-:W-:-:S04]  /*0750*/  DFMA R16, R14, -R2, 1 ;  /* 0x3ff000000e10742b */ /* 0x000fc80000000802 */
[----:B------:R-:W-:-:S04]  /*0760*/  @!P1 DFMA R8, R8, 2, -R10 ;  /* 0x400000000808982b */ /* 0x000fc8000000080a */
[----:B------:R-:W-:-:S06]  /*0770*/  DFMA R10, R14, R16, R14 ;  /* 0x000000100e0a722b */ /* 0x000fcc000000000e */
[----:B------:R-:W-:Y:S02]  /*0780*/  @!P1 LOP3.LUT R18, R9, 0x7ff00000, RZ, 0xc0, !PT ;  /* 0x7ff0000009129812 */ /* 0x000fe400078ec0ff */
[----:B------:R-:W-:-:S03]  /*0790*/  DMUL R16, R10, R8 ;  /* 0x000000080a107228 */ /* 0x000fc60000000000 */
[----:B------:R-:W-:-:S05]  /*07a0*/  VIADD R20, R18, 0xffffffff ;  /* 0xffffffff12147836 */ /* 0x000fca0000000000 */
[----:B------:R-:W-:Y:S01]  /*07b0*/  DFMA R14, R16, -R2, R8 ;  /* 0x80000002100e722b */ /* 0x000fe20000000008 */
[----:B------:R-:W-:-:S04]  /*07c0*/  ISETP.GT.U32.AND P0, PT, R20, 0x7feffffe, PT ;  /* 0x7feffffe1400780c */ /* 0x000fc80003f04070 */
[----:B------:R-:W-:-:S03]  /*07d0*/  ISETP.GT.U32.OR P0, PT, R21, 0x7feffffe, P0 ;  /* 0x7feffffe1500780c */ /* 0x000fc60000704470 */
[----:B------:R-:W-:-:S10]  /*07e0*/  DFMA R10, R10, R14, R16 ;  /* 0x0000000e0a0a722b */ /* 0x000fd40000000010 */
[----:B------:R-:W-:Y:S05]  /*07f0*/  @P0 BRA `(.L_x_32) ;  /* 0x0000000000680947 */ /* 0x000fea0003800000 */
[----:B------:R-:W-:Y:S01]  /*0800*/  IMAD.MOV.U32 R7, RZ, RZ, 0x3d700000 ;  /* 0x3d700000ff077424 */ /* 0x000fe200078e00ff */
[----:B------:R-:W-:-:S04]  /*0810*/  MOV R6, RZ ;  /* 0x000000ff00067202 */ /* 0x000fc80000000f00 */
[----:B------:R-:W-:-:S04]  /*0820*/  VIADDMNMX R12, R12, -R7, 0xb9600000, !PT ;  /* 0xb96000000c0c7446 */ /* 0x000fc80007800907 */
[----:B------:R-:W-:-:S05]  /*0830*/  VIMNMX R12, PT, PT, R12, 0x46a00000, PT ;  /* 0x46a000000c0c7848 */ /* 0x000fca0003fe0100 */
[----:B------:R-:W-:-:S04]  /*0840*/  IMAD.IADD R14, R12, 0x1, -R13 ;  /* 0x000000010c0e7824 */ /* 0x000fc800078e0a0d */
[----:B------:R-:W-:-:S06]  /*0850*/  VIADD R7, R14, 0x7fe00000 ;  /* 0x7fe000000e077836 */ /* 0x000fcc0000000000 */
[----:B------:R-:W-:-:S10]  /*0860*/  DMUL R12, R10, R6 ;  /* 0x000000060a0c7228 */ /* 0x000fd40000000000 */
[----:B------:R-:W-:-:S13]  /*0870*/  FSETP.GTU.AND P0, PT, |R13|, 1.469367938527859385e-39, PT ;  /* 0x001000000d00780b */ /* 0x000fda0003f0c200 */
[----:B------:R-:W-:Y:S05]  /*0880*/  @P0 BRA `(.L_x_33) ;  /* 0x0000000000880947 */ /* 0x000fea0003800000 */
[----:B------:R-:W-:Y:S01]  /*0890*/  DFMA R2, R10, -R2, R8 ;  /* 0x800000020a02722b */ /* 0x000fe20000000008 */
[----:B------:R-:W-:-:S09]  /*08a0*/  IMAD.MOV.U32 R6, RZ, RZ, RZ ;  /* 0x000000ffff067224 */ /* 0x000fd200078e00ff */
[C---:B------:R-:W-:Y:S02]  /*08b0*/  FSETP.NEU.AND P0, PT, R3.reuse, RZ, PT ;  /* 0x000000ff0300720b */ /* 0x040fe40003f0d000 */
[----:B------:R-:W-:-:S04]  /*08c0*/  LOP3.LUT R2, R3, 0x3d719799, RZ, 0x3c, !PT ;  /* 0x3d71979903027812 */ /* 0x000fc800078e3cff */
[----:B------:R-:W-:-:S04]  /*08d0*/  LOP3.LUT R9, R2, 0x80000000, RZ, 0xc0, !PT ;  /* 0x8000000002097812 */ /* 0x000fc800078ec0ff */
[----:B------:R-:W-:-:S03]  /*08e0*/  LOP3.LUT R7, R9, R7, RZ, 0xfc, !PT ;  /* 0x0000000709077212 */ /* 0x000fc600078efcff */
[----:B------:R-:W-:Y:S05]  /*08f0*/  @!P0 BRA `(.L_x_33) ;  /* 0x00000000006c8947 */ /* 0x000fea0003800000 */
[----:B------:R-:W-:Y:S01]  /*0900*/  IMAD.MOV R3, RZ, RZ, -R14 ;  /* 0x000000ffff037224 */ /* 0x000fe200078e0a0e */
[----:B------:R-:W-:Y:S01]  /*0910*/  DMUL.RP R6, R10, R6 ;  /* 0x000000060a067228 */ /* 0x000fe20000008000 */
[----:B------:R-:W-:-:S06]  /*0920*/  IMAD.MOV.U32 R2, RZ, RZ, RZ ;  /* 0x000000ffff027224 */ /* 0x000fcc00078e00ff */
[----:B------:R-:W-:-:S03]  /*0930*/  DFMA R2, R12, -R2, R10 ;  /* 0x800000020c02722b */ /* 0x000fc6000000000a */
[----:B------:R-:W-:-:S03]  /*0940*/  LOP3.LUT R9, R7, R9, RZ, 0x3c, !PT ;  /* 0x0000000907097212 */ /* 0x000fc600078e3cff */
[----:B------:R-:W-:-:S04]  /*0950*/  IADD3 R2, PT, PT, -R14, -0x43300000, RZ ;  /* 0xbcd000000e027810 */ /* 0x000fc80007ffe1ff */
[----:B------:R-:W-:-:S04]  /*0960*/  FSETP.NEU.AND P0, PT, |R3|, R2, PT ;  /* 0x000000020300720b */ /* 0x000fc80003f0d200 */
[----:B------:R-:W-:Y:S02]  /*0970*/  FSEL R12, R6, R12, !P0 ;  /* 0x0000000c060c7208 */ /* 0x000fe40004000000 */
[----:B------:R-:W-:Y:S01]  /*0980*/  FSEL R13, R9, R13, !P0 ;  /* 0x0000000d090d7208 */ /* 0x000fe20004000000 */
[----:B------:R-:W-:Y:S06]  /*0990*/  BRA `(.L_x_33) ;  /* 0x0000000000447947 */ /* 0x000fec0003800000 */
.L_x_32:
[----:B------:R-:W-:-:S14]  /*09a0*/  DSETP.NAN.AND P0, PT, R6, R6, PT ;  /* 0x000000060600722a */ /* 0x000fdc0003f08000 */
[----:B------:R-:W-:Y:S05]  /*09b0*/  @P0 BRA `(.L_x_34) ;  /* 0x0000000000340947 */ /* 0x000fea0003800000 */
[----:B------:R-:W-:Y:S01]  /*09c0*/  ISETP.NE.AND P0, PT, R18, R19, PT ;  /* 0x000000131200720c */ /* 0x000fe20003f05270 */
[----:B------:R-:W-:Y:S02]  /*09d0*/  IMAD.MOV.U32 R12, RZ, RZ, 0x0 ;  /* 0x00000000ff0c7424 */ /* 0x000fe400078e00ff */
[----:B------:R-:W-:-:S10]  /*09e0*/  IMAD.MOV.U32 R13, RZ, RZ, -0x80000 ;  /* 0xfff80000ff0d7424 */ /* 0x000fd400078e00ff */
[----:B------:R-:W-:Y:S05]  /*09f0*/  @!P0 BRA `(.L_x_33) ;  /* 0x00000000002c8947 */ /* 0x000fea0003800000 */
[----:B------:R-:W-:Y:S02]  /*0a00*/  ISETP.NE.AND P0, PT, R18, 0x7ff00000, PT ;  /* 0x7ff000001200780c */ /* 0x000fe40003f05270 */
[----:B------:R-:W-:Y:S02]  /*0a10*/  LOP3.LUT R6, R7, 0x3d719799, RZ, 0x3c, !PT ;  /* 0x3d71979907067812 */ /* 0x000fe400078e3cff */
[----:B------:R-:W-:Y:S02]  /*0a20*/  ISETP.EQ.OR P0, PT, R19, RZ, !P0 ;  /* 0x000000ff1300720c */ /* 0x000fe40004702670 */
[----:B------:R-:W-:-:S11]  /*0a30*/  LOP3.LUT R13, R6, 0x80000000, RZ, 0xc0, !PT ;  /* 0x80000000060d7812 */ /* 0x000fd600078ec0ff */
[----:B------:R-:W-:Y:S01]  /*0a40*/  @P0 LOP3.LUT R2, R13, 0x7ff00000, RZ, 0xfc, !PT ;  /* 0x7ff000000d020812 */ /* 0x000fe200078efcff */
[----:B------:R-:W-:Y:S02]  /*0a50*/  @!P0 IMAD.MOV.U32 R12, RZ, RZ, RZ ;  /* 0x000000ffff0c8224 */ /* 0x000fe400078e00ff */
[----:B------:R-:W-:Y:S02]  /*0a60*/  @P0 IMAD.MOV.U32 R12, RZ, RZ, RZ ;  /* 0x000000ffff0c0224 */ /* 0x000fe400078e00ff */
[----:B------:R-:W-:Y:S01]  /*0a70*/  @P0 IMAD.MOV.U32 R13, RZ, RZ, R2 ;  /* 0x000000ffff0d0224 */ /* 0x000fe200078e0002 */
[----:B------:R-:W-:Y:S06]  /*0a80*/  BRA `(.L_x_33) ;  /* 0x0000000000087947 */ /* 0x000fec0003800000 */
.L_x_34:
[----:B------:R-:W-:Y:S02]  /*0a90*/  LOP3.LUT R13, R7, 0x80000, RZ, 0xfc, !PT ;  /* 0x00080000070d7812 */ /* 0x000fe400078efcff */
[----:B------:R-:W-:-:S07]  /*0aa0*/  MOV R12, R6 ;  /* 0x00000006000c7202 */ /* 0x000fce0000000f00 */
.L_x_33:
[----:B------:R-:W-:Y:S05]  /*0ab0*/  BSYNC.RECONVERGENT B1 ;  /* 0x0000000000017941 */ /* 0x000fea0003800200 */
.L_x_31:
[----:B------:R-:W-:Y:S02]  /*0ac0*/  IMAD.MOV.U32 R2, RZ, RZ, R0 ;  /* 0x000000ffff027224 */ /* 0x000fe400078e0000 */
[----:B------:R-:W-:-:S04]  /*0ad0*/  IMAD.MOV.U32 R3, RZ, RZ, 0x0 ;  /* 0x00000000ff037424 */ /* 0x000fc800078e00ff */
[----:B------:R-:W-:Y:S05]  /*0ae0*/  RET.REL.NODEC R2 `(frequency_at_detector) ;  /* 0xfffffff402447950 */ /* 0x000fea0003c3ffff */
        .weak           $__internal_3_$__cuda_sm3x_div_rn_noftz_f32_slowpath
        .type           $__internal_3_$__cuda_sm3x_div_rn_noftz_f32_slowpath,@function
        .size           $__internal_3_$__cuda_sm3x_div_rn_noftz_f32_slowpath,(.L_x_132 - $__internal_3_$__cuda_sm3x_div_rn_noftz_f32_slowpath)
$__internal_3_$__cuda_sm3x_div_rn_noftz_f32_slowpath:
[--C-:B------:R-:W-:Y:S01]  /*0af0*/  SHF.R.U32.HI R9, RZ, 0x17, R0.reuse ;  /* 0x00000017ff097819 */ /* 0x100fe20000011600 */
[----:B------:R-:W-:Y:S04]  /*0b00*/  BSSY.RECONVERGENT B0, `(.L_x_35) ;  /* 0x000005c000007945 */ /* 0x000fe80003800200 */
[----:B------:R-:W-:Y:S01]  /*0b10*/  BSSY.RELIABLE B2, `(.L_x_36) ;  /* 0x000001a000027945 */ /* 0x000fe20003800100 */
[----:B------:R-:W-:Y:S01]  /*0b20*/  IMAD.MOV.U32 R10, RZ, RZ, R0 ;  /* 0x000000ffff0a7224 */ /* 0x000fe200078e0000 */
[----:B------:R-:W-:-:S05]  /*0b30*/  LOP3.LUT R9, R9, 0xff, RZ, 0xc0, !PT ;  /* 0x000000ff09097812 */ /* 0x000fca00078ec0ff */
[----:B------:R-:W-:-:S05]  /*0b40*/  VIADD R12, R9, 0xffffffff ;  /* 0xffffffff090c7836 */ /* 0x000fca0000000000 */
[----:B------:R-:W-:-:S13]  /*0b50*/  ISETP.GT.U32.OR P0, PT, R12, 0xfd, !PT ;  /* 0x000000fd0c00780c */ /* 0x000fda0007f04470 */
[----:B------:R-:W-:Y:S01]  /*0b60*/  @!P0 IMAD.MOV.U32 R11, RZ, RZ, RZ ;  /* 0x000000ffff0b8224 */ /* 0x000fe200078e00ff */
[----:B------:R-:W-:Y:S06]  /*0b70*/  @!P0 BRA `(.L_x_37) ;  /* 0x00000000004c8947 */ /* 0x000fec0003800000 */
[----:B------:R-:W-:-:S13]  /*0b80*/  FSETP.GTU.FTZ.AND P0, PT, |R0|, +INF , PT ;  /* 0x7f8000000000780b */ /* 0x000fda0003f1c200 */
[----:B------:R-:W-:Y:S05]  /*0b90*/  @P0 BREAK.RELIABLE B2 ;  /* 0x0000000000020942 */ /* 0x000fea0003800100 */
[----:B------:R-:W-:Y:S05]  /*0ba0*/  @P0 BRA `(.L_x_38) ;  /* 0x0000000400400947 */ /* 0x000fea0003800000 */
[----:B------:R-:W-:-:S05]  /*0bb0*/  IMAD.MOV.U32 R11, RZ, RZ, 0x41200000 ;  /* 0x41200000ff0b7424 */ /* 0x000fca00078e00ff */
[----:B------:R-:W-:-:S13]  /*0bc0*/  LOP3.LUT P0, RZ, R11, 0x7fffffff, R10, 0xc8, !PT ;  /* 0x7fffffff0bff7812 */ /* 0x000fda000780c80a */
[----:B------:R-:W-:Y:S05]  /*0bd0*/  @!P0 BREAK.RELIABLE B2 ;  /* 0x0000000000028942 */ /* 0x000fea0003800100 */
[----:B------:R-:W-:Y:S05]  /*0be0*/  @!P0 BRA `(.L_x_39) ;  /* 0x0000000400288947 */ /* 0x000fea0003800000 */
[----:B------:R-:W-:-:S13]  /*0bf0*/  LOP3.LUT P0, RZ, R10, 0x7fffffff, RZ, 0xc0, !PT ;  /* 0x7fffffff0aff7812 */ /* 0x000fda000780c0ff */
[----:B------:R-:W-:Y:S05]  /*0c00*/  @!P0 BREAK.RELIABLE B2 ;  /* 0x0000000000028942 */ /* 0x000fea0003800100 */
[----:B------:R-:W-:Y:S05]  /*0c10*/  @!P0 BRA `(.L_x_40) ;  /* 0x0000000400148947 */ /* 0x000fea0003800000 */
[----:B------:R-:W-:Y:S02]  /*0c20*/  FSETP.NEU.FTZ.AND P0, PT, |R0|, +INF , PT ;  /* 0x7f8000000000780b */ /* 0x000fe40003f1d200 */
[----:B------:R-:W-:-:S04]  /*0c30*/  LOP3.LUT P1, RZ, R11, 0x7fffffff, RZ, 0xc0, !PT ;  /* 0x7fffffff0bff7812 */ /* 0x000fc8000782c0ff */
[----:B------:R-:W-:-:S13]  /*0c40*/  PLOP3.LUT P0, PT, P0, P1, PT, 0x2f, 0xf2 ;  /* 0x0000000000f2781c */ /* 0x000fda0000702577 */
[----:B------:R-:W-:Y:S05]  /*0c50*/  @P0 BREAK.RELIABLE B2 ;  /* 0x0000000000020942 */ /* 0x000fea0003800100 */
[----:B------:R-:W-:Y:S05]  /*0c60*/  @P0 BRA `(.L_x_41) ;  /* 0x0000000000f40947 */ /* 0x000fea0003800000 */
[----:B------:R-:W-:-:S13]  /*0c70*/  ISETP.GE.AND P0, PT, R12, RZ, PT ;  /* 0x000000ff0c00720c */ /* 0x000fda0003f06270 */
[----:B------:R-:W-:Y:S02]  /*0c80*/  @P0 IMAD.MOV.U32 R11, RZ, RZ, RZ ;  /* 0x000000ffff0b0224 */ /* 0x000fe400078e00ff */
[----:B------:R-:W-:Y:S01]  /*0c90*/  @!P0 FFMA R10, R0, 1.84467440737095516160e+19, RZ ;  /* 0x5f800000000a8823 */ /* 0x000fe200000000ff */
[----:B------:R-:W-:-:S07]  /*0ca0*/  @!P0 IMAD.MOV.U32 R11, RZ, RZ, -0x40 ;  /* 0xffffffc0ff0b8424 */ /* 0x000fce00078e00ff */
.L_x_37:
[----:B------:R-:W-:Y:S05]  /*0cb0*/  BSYNC.RELIABLE B2 ;  /* 0x0000000000027941 */ /* 0x000fea0003800100 */
.L_x_36:
[----:B------:R-:W-:Y:S01]  /*0cc0*/  UMOV UR4, 0x41200000 ;  /* 0x4120000000047882 */ /* 0x000fe20000000000 */
[----:B------:R-:W-:Y:S01]  /*0cd0*/  IADD3 R9, PT, PT, R9, -0x7f, RZ ;  /* 0xffffff8109097810 */ /* 0x000fe20007ffe0ff */
[----:B------:R-:W-:Y:S01]  /*0ce0*/  UIADD3 UR4, UPT, UPT, UR4, -0x1800000, URZ ;  /* 0xfe80000004047890 */ /* 0x000fe2000fffe0ff */
[----:B------:R-:W-:Y:S02]  /*0cf0*/  BSSY.RECONVERGENT B2, `(.L_x_42) ;  /* 0x0000033000027945 */ /* 0x000fe40003800200 */
[----:B------:R-:W-:Y:S01]  /*0d00*/  IADD3 R11, PT, PT, R11, -0x3, R9 ;  /* 0xfffffffd0b0b7810 */ /* 0x000fe20007ffe009 */
[----:B------:R-:W-:Y:S02]  /*0d10*/  IMAD R0, R9, -0x800000, R10 ;  /* 0xff80000009007824 */ /* 0x000fe400078e020a */
[----:B------:R-:W-:-:S03]  /*0d20*/  FADD.FTZ R13, -RZ, -UR4 ;  /* 0x80000004ff0d7e21 */ /* 0x000fc60008010100 */
[----:B------:R-:W0:Y:S02]  /*0d30*/  MUFU.RCP R12, UR4 ;  /* 0x00000004000c7d08 */ /* 0x000e240008001000 */
[----:B0-----:R-:W-:-:S04]  /*0d40*/  FFMA R15, R12, R13, 1 ;  /* 0x3f8000000c0f7423 */ /* 0x001fc8000000000d */
        /* <DEDUP_REMOVED lines=20> */
[-CC-:B------:R-:W-:Y:S01]  /*0e90*/  FFMA.RM R10, R15, R13.reuse, R12.reuse ;  /* 0x0000000d0f0a7223 */ /* 0x180fe2000000400c */
[C---:B------:R-:W-:Y:S02]  /*0ea0*/  ISETP.NE.AND P2, PT, R14.reuse, RZ, PT ;  /* 0x000000ff0e00720c */ /* 0x040fe40003f45270 */
[C---:B------:R-:W-:Y:S02]  /*0eb0*/  ISETP.NE.AND P1, PT, R14.reuse, RZ, PT ;  /* 0x000000ff0e00720c */ /* 0x040fe40003f25270 */
        /* <DEDUP_REMOVED lines=18> */
.L_x_44:
[----:B------:R-:W-:-:S04]  /*0fe0*/  LOP3.LUT R0, R0, 0x80000000, RZ, 0xc0, !PT ;  /* 0x8000000000007812 */ /* 0x000fc800078ec0ff */
[----:B------:R-:W-:Y:S01]  /*0ff0*/  LOP3.LUT R0, R0, 0x7f800000, RZ, 0xfc, !PT ;  /* 0x7f80000000007812 */ /* 0x000fe200078efcff */
[----:B------:R-:W-:Y:S06]  /*1000*/  BRA `(.L_x_45) ;  /* 0x0000000000047947 */ /* 0x000fec0003800000 */
.L_x_43:
[----:B------:R-:W-:-:S07]  /*1010*/  IMAD R0, R11, 0x800000, R0 ;  /* 0x008000000b007824 */ /* 0x000fce00078e0200 */
.L_x_45:
[----:B------:R-:W-:Y:S05]  /*1020*/  BSYNC.RECONVERGENT B2 ;  /* 0x0000000000027941 */ /* 0x000fea0003800200 */
.L_x_42:
[----:B------:R-:W-:Y:S05]  /*1030*/  BRA `(.L_x_46) ;  /* 0x0000000000207947 */ /* 0x000fea0003800000 */
.L_x_41:
[----:B------:R-:W-:-:S04]  /*1040*/  LOP3.LUT R0, R11, 0x80000000, R10, 0x48, !PT ;  /* 0x800000000b007812 */ /* 0x000fc800078e480a */
[----:B------:R-:W-:Y:S01]  /*1050*/  LOP3.LUT R0, R0, 0x7f800000, RZ, 0xfc, !PT ;  /* 0x7f80000000007812 */ /* 0x000fe200078efcff */
[----:B------:R-:W-:Y:S06]  /*1060*/  BRA `(.L_x_46) ;  /* 0x0000000000147947 */ /* 0x000fec0003800000 */
.L_x_40:
[----:B------:R-:W-:Y:S01]  /*1070*/  LOP3.LUT R0, R11, 0x80000000, R10, 0x48, !PT ;  /* 0x800000000b007812 */ /* 0x000fe200078e480a */
[----:B------:R-:W-:Y:S06]  /*1080*/  BRA `(.L_x_46) ;  /* 0x00000000000c7947 */ /* 0x000fec0003800000 */
.L_x_39:
[----:B------:R-:W0:Y:S01]  /*1090*/  MUFU.RSQ R0, -QNAN ;  /* 0xffc0000000007908 */ /* 0x000e220000001400 */
[----:B------:R-:W-:Y:S05]  /*10a0*/  BRA `(.L_x_46) ;  /* 0x0000000000047947 */ /* 0x000fea0003800000 */
.L_x_38:
[----:B------:R-:W-:-:S07]  /*10b0*/  FADD.FTZ R0, R0, 10 ;  /* 0x4120000000007421 */ /* 0x000fce0000010000 */
.L_x_46:
[----:B------:R-:W-:Y:S05]  /*10c0*/  BSYNC.RECONVERGENT B0 ;  /* 0x0000000000007941 */ /* 0x000fea0003800200 */
.L_x_35:
[----:B------:R-:W-:-:S04]  /*10d0*/  IMAD.MOV.U32 R9, RZ, RZ, 0x0 ;  /* 0x00000000ff097424 */ /* 0x000fc800078e00ff */
[----:B0-----:R-:W-:Y:S05]  /*10e0*/  RET.REL.NODEC R8 `(frequency_at_detector) ;  /* 0xffffffec08c47950 */ /* 0x001fea0003c3ffff */
.L_x_47:
        /* <DEDUP_REMOVED lines=9> */
.L_x_132:


//--------------------- .text.chi_c               --------------------------
	.section	.text.chi_c,"ax",@progbits
	.align	128
        .global         chi_c
        .type           chi_c,@function
        .size           chi_c,(.L_x_133 - chi_c)
        .other          chi_c,@"STO_CUDA_ENTRY STV_DEFAULT"
chi_c:
.text.chi_c:
        /* <DEDUP_REMOVED lines=16> */
[----:B0-----:R-:W-:-:S06]  /*0100*/  IMAD.WIDE R4, R2, 0x4, R4 ;  /* 0x0000000402047825 */ /* 0x001fcc00078e0204 */
[----:B-1----:R-:W2:Y:S01]  /*0110*/  LDG.E R5, desc[UR4][R4.64] ;  /* 0x0000000404057981 */ /* 0x002ea2000c1e1900 */
[----:B------:R-:W-:Y:S01]  /*0120*/  BSSY.RECONVERGENT B0, `(.L_x_48) ;  /* 0x000000e000007945 */ /* 0x000fe20003800200 */
[----:B--2---:R-:W-:-:S04]  /*0130*/  FMUL R0, R5, 4 ;  /* 0x4080000005007820 */ /* 0x004fc80000400000 */
[----:B------:R-:W-:-:S04]  /*0140*/  FFMA R3, R5, R0, 1 ;  /* 0x3f80000005037423 */ /* 0x000fc80000000000 */
[----:B------:R-:W0:Y:S08]  /*0150*/  MUFU.RCP R6, R3 ;  /* 0x0000000300067308 */ /* 0x000e300000001000 */
[----:B------:R-:W1:Y:S01]  /*0160*/  FCHK P0, R0, R3 ;  /* 0x0000000300007302 */ /* 0x000e620000000000 */
[----:B0-----:R-:W-:-:S04]  /*0170*/  FFMA R7, -R3, R6, 1 ;  /* 0x3f80000003077423 */ /* 0x001fc80000000106 */
[----:B------:R-:W-:-:S04]  /*0180*/  FFMA R7, R6, R7, R6 ;  /* 0x0000000706077223 */ /* 0x000fc80000000006 */
[----:B------:R-:W-:-:S04]  /*0190*/  FFMA R6, R0, R7, RZ ;  /* 0x0000000700067223 */ /* 0x000fc800000000ff */
[----:B------:R-:W-:-:S04]  /*01a0*/  FFMA R8, -R3, R6, R0 ;  /* 0x0000000603087223 */ /* 0x000fc80000000100 */
[----:B------:R-:W-:Y:S01]  /*01b0*/  FFMA R7, R7, R8, R6 ;  /* 0x0000000807077223 */ /* 0x000fe20000000006 */
[----:B-1----:R-:W-:Y:S06]  /*01c0*/  @!P0 BRA `(.L_x_49) ;  /* 0x00000000000c8947 */ /* 0x002fec0003800000 */
[----:B------:R-:W-:-:S07]  /*01d0*/  MOV R4, 0x1f0 ;  /* 0x000001f000047802 */ /* 0x000fce0000000f00 */
[----:B------:R-:W-:Y:S05]  /*01e0*/  CALL.REL.NOINC `($__internal_4_$__cuda_sm3x_div_rn_noftz_f32_slowpath) ;  /* 0x0000000000187944 */ /* 0x000fea0003c00000 */
[----:B------:R-:W-:-:S07]  /*01f0*/  IMAD.MOV.U32 R7, RZ, RZ, R0 ;  /* 0x000000ffff077224 */ /* 0x000fce00078e0000 */
.L_x_49:
[----:B------:R-:W-:Y:S05]  /*0200*/  BSYNC.RECONVERGENT B0 ;  /* 0x0000000000007941 */ /* 0x000fea0003800200 */
.L_x_48:
[----:B------:R-:W0:Y:S02]  /*0210*/  LDC.64 R4, c[0x0][0x390] ;  /* 0x0000e400ff047b82 */ /* 0x000e240000000a00 */
[----:B0-----:R-:W-:-:S05]  /*0220*/  IMAD.WIDE R2, R2, 0x4, R4 ;  /* 0x0000000402027825 */ /* 0x001fca00078e0204 */
[----:B------:R-:W-:Y:S01]  /*0230*/  STG.E desc[UR4][R2.64], R7 ;  /* 0x0000000702007986 */ /* 0x000fe2000c101904 */
[----:B------:R-:W-:Y:S05]  /*0240*/  EXIT ;  /* 0x000000000000794d */ /* 0x000fea0003800000 */
        .weak           $__internal_4_$__cuda_sm3x_div_rn_noftz_f32_slowpath
        .type           $__internal_4_$__cuda_sm3x_div_rn_noftz_f32_slowpath,@function
        .size           $__internal_4_$__cuda_sm3x_div_rn_noftz_f32_slowpath,(.L_x_133 - $__internal_4_$__cuda_sm3x_div_rn_noftz_f32_slowpath)
$__internal_4_$__cuda_sm3x_div_rn_noftz_f32_slowpath:
[--C-:B------:R-:W-:Y:S01]  /*0250*/  SHF.R.U32.HI R6, RZ, 0x17, R3.reuse ;  /* 0x00000017ff067819 */ /* 0x100fe20000011603 */
[----:B------:R-:W-:Y:S01]  /*0260*/  BSSY.RECONVERGENT B1, `(.L_x_50) ;  /* 0x0000064000017945 */ /* 0x000fe20003800200 */
[--C-:B------:R-:W-:Y:S01]  /*0270*/  SHF.R.U32.HI R5, RZ, 0x17, R0.reuse ;  /* 0x00000017ff057819 */ /* 0x100fe20000011600 */
[----:B------:R-:W-:Y:S01]  /*0280*/  IMAD.MOV.U32 R7, RZ, RZ, R0 ;  /* 0x000000ffff077224 */ /* 0x000fe200078e0000 */
[----:B------:R-:W-:Y:S01]  /*0290*/  LOP3.LUT R6, R6, 0xff, RZ, 0xc0, !PT ;  /* 0x000000ff06067812 */ /* 0x000fe200078ec0ff */
[----:B------:R-:W-:Y:S01]  /*02a0*/  IMAD.MOV.U32 R8, RZ, RZ, R3 ;  /* 0x000000ffff087224 */ /* 0x000fe200078e0003 */
        /* <DEDUP_REMOVED lines=30> */
.L_x_51:
[----:B------:R-:W-:Y:S01]  /*0490*/  LEA R3, R6, 0xc0800000, 0x17 ;  /* 0xc080000006037811 */ /* 0x000fe200078eb8ff */
[----:B------:R-:W-:Y:S01]  /*04a0*/  VIADD R5, R5, 0xffffff81 ;  /* 0xffffff8105057836 */ /* 0x000fe20000000000 */
[----:B------:R-:W-:Y:S03]  /*04b0*/  BSSY.RECONVERGENT B2, `(.L_x_56) ;  /* 0x0000035000027945 */ /* 0x000fe60003800200 */
[----:B------:R-:W-:Y:S01]  /*04c0*/  IMAD.IADD R3, R8, 0x1, -R3 ;  /* 0x0000000108037824 */ /* 0x000fe200078e0a03 */
[C---:B------:R-:W-:Y:S01]  /*04d0*/  IADD3 R6, PT, PT, R5.reuse, 0x7f, -R6 ;  /* 0x0000007f05067810 */ /* 0x040fe20007ffe806 */
[----:B------:R-:W-:Y:S02]  /*04e0*/  IMAD R0, R5, -0x800000, R7 ;  /* 0xff80000005007824 */ /* 0x000fe400078e0207 */
[----:B------:R-:W0:Y:S01]  /*04f0*/  MUFU.RCP R8, R3 ;  /* 0x0000000300087308 */ /* 0x000e220000001000 */
[----:B------:R-:W-:Y:S01]  /*0500*/  FADD.FTZ R11, -R3, -RZ ;  /* 0x800000ff030b7221 */ /* 0x000fe20000010100 */
[----:B------:R-:W-:-:S03]  /*0510*/  IMAD.IADD R6, R6, 0x1, R9 ;  /* 0x0000000106067824 */ /* 0x000fc600078e0209 */
        /* <DEDUP_REMOVED lines=42> */
.L_x_58:
[----:B------:R-:W-:-:S04]  /*07c0*/  LOP3.LUT R0, R0, 0x80000000, RZ, 0xc0, !PT ;  /* 0x8000000000007812 */ /* 0x000fc800078ec0ff */
[----:B------:R-:W-:Y:S01]  /*07d0*/  LOP3.LUT R0, R0, 0x7f800000, RZ, 0xfc, !PT ;  /* 0x7f80000000007812 */ /* 0x000fe200078efcff */
[----:B------:R-:W-:Y:S06]  /*07e0*/  BRA `(.L_x_59) ;  /* 0x0000000000047947 */ /* 0x000fec0003800000 */
.L_x_57:
[----:B------:R-:W-:-:S07]  /*07f0*/  IMAD R0, R6, 0x800000, R0 ;  /* 0x0080000006007824 */ /* 0x000fce00078e0200 */
.L_x_59:
[----:B------:R-:W-:Y:S05]  /*0800*/  BSYNC.RECONVERGENT B2 ;  /* 0x0000000000027941 */ /* 0x000fea0003800200 */
.L_x_56:
[----:B------:R-:W-:Y:S05]  /*0810*/  BRA `(.L_x_60) ;  /* 0x0000000000207947 */ /* 0x000fea0003800000 */
.L_x_55:
[----:B------:R-:W-:-:S04]  /*0820*/  LOP3.LUT R0, R8, 0x80000000, R7, 0x48, !PT ;  /* 0x8000000008007812 */ /* 0x000fc800078e4807 */
[----:B------:R-:W-:Y:S01]  /*0830*/  LOP3.LUT R0, R0, 0x7f800000, RZ, 0xfc, !PT ;  /* 0x7f80000000007812 */ /* 0x000fe200078efcff */
[----:B------:R-:W-:Y:S06]  /*0840*/  BRA `(.L_x_60) ;  /* 0x0000000000147947 */ /* 0x000fec0003800000 */
.L_x_54:
[----:B------:R-:W-:Y:S01]  /*0850*/  LOP3.LUT R0, R8, 0x80000000, R7, 0x48, !PT ;  /* 0x8000000008007812 */ /* 0x000fe200078e4807 */
[----:B------:R-:W-:Y:S06]  /*0860*/  BRA `(.L_x_60) ;  /* 0x00000000000c7947 */ /* 0x000fec0003800000 */
.L_x_53:
[----:B------:R-:W0:Y:S01]  /*0870*/  MUFU.RSQ R0, -QNAN ;  /* 0xffc0000000007908 */ /* 0x000e220000001400 */
[----:B------:R-:W-:Y:S05]  /*0880*/  BRA `(.L_x_60) ;  /* 0x0000000000047947 */ /* 0x000fea0003800000 */
.L_x_52:
[----:B------:R-:W-:-:S07]  /*0890*/  FADD.FTZ R0, R0, R3 ;  /* 0x0000000300007221 */ /* 0x000fce0000010000 */
.L_x_60:
[----:B------:R-:W-:Y:S05]  /*08a0*/  BSYNC.RECONVERGENT B1 ;  /* 0x0000000000017941 */ /* 0x000fea0003800200 */
.L_x_50:
[----:B------:R-:W-:-:S04]  /*08b0*/  IMAD.MOV.U32 R5, RZ, RZ, 0x0 ;  /* 0x00000000ff057424 */ /* 0x000fc800078e00ff */
[----:B0-----:R-:W-:Y:S05]  /*08c0*/  RET.REL.NODEC R4 `(chi_c) ;  /* 0xfffffff404cc7950 */ /* 0x001fea0003c3ffff */
.L_x_61:
        /* <DEDUP_REMOVED lines=11> */
.L_x_133:


//--------------------- .text.tau_gw              --------------------------
	.section	.text.tau_gw,"ax",@progbits
	.align	128
        .global         tau_gw
        .type           tau_gw,@function
        .size           tau_gw,(.L_x_134 - tau_gw)
        .other          tau_gw,@"STO_CUDA_ENTRY STV_DEFAULT"
tau_gw:
.text.tau_gw:
        /* <DEDUP_REMOVED lines=36> */
[----:B------:R-:W-:Y:S01]  /*0240*/  IMAD.MOV.U32 R8, RZ, RZ, -0x66666666 ;  /* 0x9999999aff087424 */ /* 0x000fe200078e00ff */
[----:B------:R-:W-:Y:S01]  /*0250*/  MOV R12, 0x280 ;  /* 0x00000280000c7802 */ /* 0x000fe20000000f00 */
[----:B------:R-:W-:-:S07]  /*0260*/  IMAD.MOV.U32 R9, RZ, RZ, 0x3fb99999 ;  /* 0x3fb99999ff097424 */ /* 0x000fce00078e00ff */
[----:B------:R-:W-:Y:S05]  /*0270*/  CALL.REL.NOINC `($__internal_5_$__cuda_sm20_div_rn_f64_full) ;  /* 0x0000000400cc7944 */ /* 0x000fea0003c00000 */
.L_x_63:
[----:B------:R-:W-:Y:S05]  /*0280*/  BSYNC.RECONVERGENT B0 ;  /* 0x0000000000007941 */ /* 0x000fea0003800200 */
.L_x_62:
        /* <DEDUP_REMOVED lines=9> */
[----:B------:R-:W-:Y:S01]  /*0320*/  DFMA R8, R2, R8, R2 ;  /* 0x000000080208722b */ /* 0x000fe20000000002 */
[----:B------:R-:W-:-:S07]  /*0330*/  FMUL R12, R7, R7 ;  /* 0x00000007070c7220 */ /* 0x000fce0000400000 */
[C---:B------:R-:W-:Y:S01]  /*0340*/  DFMA R2, R8.reuse, -R4, 1 ;  /* 0x3ff000000802742b */ /* 0x040fe20000000804 */
[----:B------:R-:W0:Y:S07]  /*0350*/  F2F.F64.F32 R12, R12 ;  /* 0x0000000c000c7310 */ /* 0x000e2e0000201800 */
[----:B------:R-:W-:-:S08]  /*0360*/  DFMA R2, R8, R2, R8 ;  /* 0x000000020802722b */ /* 0x000fd00000000008 */
[----:B0-----:R-:W-:Y:S01]  /*0370*/  DMUL R8, R12, R2 ;  /* 0x000000020c087228 */ /* 0x001fe20000000000 */
[----:B------:R-:W-:-:S07]  /*0380*/  FSETP.GEU.AND P1, PT, |R13|, 6.5827683646048100446e-37, PT ;  /* 0x036000000d00780b */ /* 0x000fce0003f2e200 */
        /* <DEDUP_REMOVED lines=8> */
[----:B------:R-:W-:Y:S01]  /*0410*/  MOV R12, 0x440 ;  /* 0x00000440000c7802 */ /* 0x000fe20000000f00 */
[----:B------:R-:W-:-:S07]  /*0420*/  IMAD.MOV.U32 R9, RZ, RZ, R5 ;  /* 0x000000ffff097224 */ /* 0x000fce00078e0005 */
[----:B------:R-:W-:Y:S05]  /*0430*/  CALL.REL.NOINC `($__internal_5_$__cuda_sm20_div_rn_f64_full) ;  /* 0x00000004005c7944 */ /* 0x000fea0003c00000 */
[----:B------:R-:W-:Y:S02]  /*0440*/  IMAD.MOV.U32 R2, RZ, RZ, R4 ;  /* 0x000000ffff027224 */ /* 0x000fe400078e0004 */
[----:B------:R-:W-:-:S07]  /*0450*/  IMAD.MOV.U32 R3, RZ, RZ, R5 ;  /* 0x000000ffff037224 */ /* 0x000fce00078e0005 */
.L_x_65:
[----:B------:R-:W-:Y:S05]  /*0460*/  BSYNC.RECONVERGENT B0 ;  /* 0x0000000000007941 */ /* 0x000fea0003800200 */
.L_x_64:
[----:B------:R-:W0:Y:S02]  /*0470*/  LDC.64 R4, c[0x0][0x380] ;  /* 0x0000e000ff047b82 */ /* 0x000e240000000a00 */
[----:B0-----:R-:W-:-:S05]  /*0480*/  IMAD.WIDE R4, R6, 0x4, R4 ;  /* 0x0000000406047825 */ /* 0x001fca00078e0204 */
[----:B------:R-:W2:Y:S01]  /*0490*/  LDG.E R16, desc[UR4][R4.64] ;  /* 0x0000000404107981 */ /* 0x000ea2000c1e1900 */
[----:B------:R-:W0:Y:S01]  /*04a0*/  MUFU.RCP64H R11, 10 ;  /* 0x40240000000b7908 */ /* 0x000e220000001800 */
[----:B------:R-:W-:Y:S01]  /*04b0*/  IMAD.MOV.U32 R14, RZ, RZ, 0x0 ;  /* 0x00000000ff0e7424 */ /* 0x000fe200078e00ff */
[----:B------:R-:W-:Y:S01]  /*04c0*/  MOV R10, 0x1 ;  /* 0x00000001000a7802 */ /* 0x000fe20000000f00 */
[----:B------:R-:W-:Y:S01]  /*04d0*/  IMAD.MOV.U32 R15, RZ, RZ, 0x40240000 ;  /* 0x40240000ff0f7424 */ /* 0x000fe200078e00ff */
[----:B------:R-:W-:Y:S01]  /*04e0*/  UMOV UR6, 0xc2c00000 ;  /* 0xc2c0000000067882 */ /* 0x000fe20000000000 */
[----:B------:R-:W-:Y:S01]  /*04f0*/  UMOV UR7, 0x427dd43f ;  /* 0x427dd43f00077882 */ /* 0x000fe20000000000 */
[----:B------:R-:W-:Y:S02]  /*0500*/  BSSY.RECONVERGENT B0, `(.L_x_66) ;  /* 0x0000014000007945 */ /* 0x000fe40003800200 */
[----:B------:R-:W-:Y:S01]  /*0510*/  F2F.F32.F64 R7, R2 ;  /* 0x0000000200077310 */ /* 0x000fe20000301000 */
[----:B0-----:R-:W-:-:S08]  /*0520*/  DFMA R8, R10, -R14, 1 ;  /* 0x3ff000000a08742b */ /* 0x001fd0000000080e */
[----:B------:R-:W-:-:S08]  /*0530*/  DFMA R12, R8, R8, R8 ;  /* 0x00000008080c722b */ /* 0x000fd00000000008 */
[----:B------:R-:W-:-:S08]  /*0540*/  DFMA R12, R10, R12, R10 ;  /* 0x0000000c0a0c722b */ /* 0x000fd0000000000a */
[----:B------:R-:W-:-:S08]  /*0550*/  DFMA R14, R12, -R14, 1 ;  /* 0x3ff000000c0e742b */ /* 0x000fd0000000080e */
[----:B------:R-:W-:Y:S01]  /*0560*/  DFMA R14, R12, R14, R12 ;  /* 0x0000000e0c0e722b */ /* 0x000fe2000000000c */
[----:B--2---:R-:W0:Y:S02]  /*0570*/  F2F.F64.F32 R8, R16 ;  /* 0x0000001000087310 */ /* 0x004e240000201800 */
[----:B0-----:R-:W-:-:S08]  /*0580*/  DMUL R10, R8, UR6 ;  /* 0x00000006080a7c28 */ /* 0x001fd00008000000 */
[----:B------:R-:W-:Y:S02]  /*0590*/  DMUL R4, R10, R14 ;  /* 0x0000000e0a047228 */ /* 0x000fe40000000000 */
[----:B------:R-:W-:-:S06]  /*05a0*/  FSETP.GEU.AND P1, PT, |R11|, 6.5827683646048100446e-37, PT ;  /* 0x036000000b00780b */ /* 0x000fcc0003f2e200 */
[----:B------:R-:W-:-:S08]  /*05b0*/  DFMA R8, R4, -10, R10 ;  /* 0xc02400000408782b */ /* 0x000fd0000000000a */
[----:B------:R-:W-:-:S10]  /*05c0*/  DFMA R4, R14, R8, R4 ;  /* 0x000000080e04722b */ /* 0x000fd40000000004 */
[----:B------:R-:W-:-:S05]  /*05d0*/  FFMA R8, RZ, 2.5625, R5 ;  /* 0x40240000ff087823 */ /* 0x000fca0000000005 */
[----:B------:R-:W-:-:S13]  /*05e0*/  FSETP.GT.AND P0, PT, |R8|, 1.469367938527859385e-39, PT ;  /* 0x001000000800780b */ /* 0x000fda0003f04200 */
[----:B------:R-:W-:Y:S05]  /*05f0*/  @P0 BRA P1, `(.L_x_67) ;  /* 0x0000000000100947 */ /* 0x000fea0000800000 */
[----:B------:R-:W-:Y:S01]  /*0600*/  IMAD.MOV.U32 R8, RZ, RZ, RZ ;  /* 0x000000ffff087224 */ /* 0x000fe200078e00ff */
[----:B------:R-:W-:Y:S01]  /*0610*/  MOV R12, 0x640 ;  /* 0x00000640000c7802 */ /* 0x000fe20000000f00 */
[----:B------:R-:W-:-:S07]  /*0620*/  IMAD.MOV.U32 R9, RZ, RZ, 0x40240000 ;  /* 0x40240000ff097424 */ /* 0x000fce00078e00ff */
[----:B------:R-:W-:Y:S05]  /*0630*/  CALL.REL.NOINC `($__internal_5_$__cuda_sm20_div_rn_f64_full) ;  /* 0x0000000000dc7944 */ /* 0x000fea0003c00000 */
.L_x_67:
[----:B------:R-:W-:Y:S05]  /*0640*/  BSYNC.RECONVERGENT B0 ;  /* 0x0000000000007941 */ /* 0x000fea0003800200 */
.L_x_66:
[----:B------:R-:W0:Y:S01]  /*0650*/  F2F.F64.F32 R8, R7 ;  /* 0x0000000700087310 */ /* 0x000e220000201800 */
[----:B------:R-:W-:Y:S01]  /*0660*/  IMAD.MOV.U32 R2, RZ, RZ, 0x1 ;  /* 0x00000001ff027424 */ /* 0x000fe200078e00ff */
[----:B------:R-:W-:Y:S01]  /*0670*/  FSETP.GEU.AND P1, PT, |R5|, 6.5827683646048100446e-37, PT ;  /* 0x036000000500780b */ /* 0x000fe20003f2e200 */
[----:B------:R-:W-:Y:S05]  /*0680*/  BSSY.RECONVERGENT B0, `(.L_x_68) ;  /* 0x0000013000007945 */ /* 0x000fea0003800200 */
[----:B0-----:R-:W0:Y:S02]  /*0690*/  MUFU.RCP64H R3, R9 ;  /* 0x0000000900037308 */ /* 0x001e240000001800 */
[----:B0-----:R-:W-:-:S08]  /*06a0*/  DFMA R10, -R8, R2, 1 ;  /* 0x3ff00000080a742b */ /* 0x001fd00000000102 */
[----:B------:R-:W-:-:S08]  /*06b0*/  DFMA R10, R10, R10, R10 ;  /* 0x0000000a0a0a722b */ /* 0x000fd0000000000a */
[----:B------:R-:W-:-:S08]  /*06c0*/  DFMA R10, R2, R10, R2 ;  /* 0x0000000a020a722b */ /* 0x000fd00000000002 */
[----:B------:R-:W-:-:S08]  /*06d0*/  DFMA R2, -R8, R10, 1 ;  /* 0x3ff000000802742b */ /* 0x000fd0000000010a */
[----:B------:R-:W-:-:S08]  /*06e0*/  DFMA R2, R10, R2, R10 ;  /* 0x000000020a02722b */ /* 0x000fd0000000000a */
[----:B------:R-:W-:-:S08]  /*06f0*/  DMUL R10, R2, R4 ;  /* 0x00000004020a7228 */ /* 0x000fd00000000000 */
[----:B------:R-:W-:-:S08]  /*0700*/  DFMA R12, -R8, R10, R4 ;  /* 0x0000000a080c722b */ /* 0x000fd00000000104 */
[----:B------:R-:W-:-:S10]  /*0710*/  DFMA R2, R2, R12, R10 ;  /* 0x0000000c0202722b */ /* 0x000fd4000000000a */
[----:B------:R-:W-:-:S05]  /*0720*/  FFMA R7, RZ, R9, R3 ;  /* 0x00000009ff077223 */ /* 0x000fca0000000003 */
[----:B------:R-:W-:-:S13]  /*0730*/  FSETP.GT.AND P0, PT, |R7|, 1.469367938527859385e-39, PT ;  /* 0x001000000700780b */ /* 0x000fda0003f04200 */
[----:B------:R-:W-:Y:S05]  /*0740*/  @P0 BRA P1, `(.L_x_69) ;  /* 0x0000000000180947 */ /* 0x000fea0000800000 */
[----:B------:R-:W-:Y:S01]  /*0750*/  IMAD.MOV.U32 R10, RZ, RZ, R4 ;  /* 0x000000ffff0a7224 */ /* 0x000fe200078e0004 */
[----:B------:R-:W-:Y:S01]  /*0760*/  MOV R12, 0x790 ;  /* 0x00000790000c7802 */ /* 0x000fe20000000f00 */
[----:B------:R-:W-:-:S07]  /*0770*/  IMAD.MOV.U32 R11, RZ, RZ, R5 ;  /* 0x000000ffff0b7224 */ /* 0x000fce00078e0005 */
[----:B------:R-:W-:Y:S05]  /*0780*/  CALL.REL.NOINC `($__internal_5_$__cuda_sm20_div_rn_f64_full) ;  /* 0x0000000000887944 */ /* 0x000fea0003c00000 */
[----:B------:R-:W-:Y:S01]  /*0790*/  IMAD.MOV.U32 R2, RZ, RZ, R4 ;  /* 0x000000ffff027224 */ /* 0x000fe200078e0004 */
[----:B------:R-:W-:-:S07]  /*07a0*/  MOV R3, R5 ;  /* 0x0000000500037202 */ /* 0x000fce0000000f00 */
.L_x_69:
[----:B------:R-:W-:Y:S05]  /*07b0*/  BSYNC.RECONVERGENT B0 ;  /* 0x0000000000007941 */ /* 0x000fea0003800200 */
.L_x_68:
[----:B------:R-:W0:Y:S02]  /*07c0*/  LDC.64 R4, c[0x0][0x388] ;  /* 0x0000e200ff047b82 */ /* 0x000e240000000a00 */
[----:B0-----:R-:W-:-:S05]  /*07d0*/  IMAD.WIDE R4, R6, 0x4, R4 ;  /* 0x0000000406047825 */ /* 0x001fca00078e0204 */
[----:B------:R-:W2:Y:S01]  /*07e0*/  LDG.E R6, desc[UR4][R4.64] ;  /* 0x0000000404067981 */ /* 0x000ea2000c1e1900 */
[----:B------:R-:W-:Y:S01]  /*07f0*/  IMAD.MOV.U32 R8, RZ, RZ, 0x1 ;  /* 0x00000001ff087424 */ /* 0x000fe200078e00ff */
[----:B------:R-:W-:Y:S01]  /*0800*/  FSETP.GEU.AND P1, PT, |R3|, 6.5827683646048100446e-37, PT ;  /* 0x036000000300780b */ /* 0x000fe20003f2e200 */
[----:B------:R-:W-:Y:S01]  /*0810*/  BSSY.RECONVERGENT B0, `(.L_x_70) ;  /* 0x0000014000007945 */ /* 0x000fe20003800200 */
[----:B--2---:R-:W0:Y:S08]  /*0820*/  F2F.F64.F32 R6, R6 ;  /* 0x0000000600067310 */ /* 0x004e300000201800 */
        /* <DEDUP_REMOVED lines=14> */
[----:B------:R-:W-:Y:S02]  /*0910*/  IMAD.MOV.U32 R11, RZ, RZ, R3 ;  /* 0x000000ffff0b7224 */ /* 0x000fe400078e0003 */
[----:B------:R-:W-:Y:S02]  /*0920*/  IMAD.MOV.U32 R8, RZ, RZ, R6 ;  /* 0x000000ffff087224 */ /* 0x000fe400078e0006 */
[----:B------:R-:W-:-:S07]  /*0930*/  IMAD.MOV.U32 R9, RZ, RZ, R7 ;  /* 0x000000ffff097224 */ /* 0x000fce00078e0007 */
[----:B------:R-:W-:Y:S05]  /*0940*/  CALL.REL.NOINC `($__internal_5_$__cuda_sm20_div_rn_f64_full) ;  /* 0x0000000000187944 */ /* 0x000fea0003c00000 */
.L_x_71:
[----:B------:R-:W-:Y:S05]  /*0950*/  BSYNC.RECONVERGENT B0 ;  /* 0x0000000000007941 */ /* 0x000fea0003800200 */
.L_x_70:
[----:B------:R-:W0:Y:S01]  /*0960*/  LDC.64 R2, c[0x0][0x3a0] ;  /* 0x0000e800ff027b82 */ /* 0x000e220000000a00 */
[----:B------:R-:W1:Y:S01]  /*0970*/  F2F.F32.F64 R5, R4 ;  /* 0x0000000400057310 */ /* 0x000e620000301000 */
[----:B0-----:R-:W-:-:S05]  /*0980*/  IMAD.WIDE R2, R0, 0x4, R2 ;  /* 0x0000000400027825 */ /* 0x001fca00078e0202 */
[----:B-1----:R-:W-:Y:S01]  /*0990*/  STG.E desc[UR4][R2.64], R5 ;  /* 0x0000000502007986 */ /* 0x002fe2000c101904 */
[----:B------:R-:W-:Y:S05]  /*09a0*/  EXIT ;  /* 0x000000000000794d */ /* 0x000fea0003800000 */
        .weak           $__internal_5_$__cuda_sm20_div_rn_f64_full
        .type           $__internal_5_$__cuda_sm20_div_rn_f64_full,@function
        .size           $__internal_5_$__cuda_sm20_div_rn_f64_full,(.L_x_134 - $__internal_5_$__cuda_sm20_div_rn_f64_full)
$__internal_5_$__cuda_sm20_div_rn_f64_full:
[C---:B------:R-:W-:Y:S01]  /*09b0*/  FSETP.GEU.AND P0, PT, |R9|.reuse, 1.469367938527859385e-39, PT ;  /* 0x001000000900780b */ /* 0x040fe20003f0e200 */
[----:B------:R-:W-:Y:S01]  /*09c0*/  BSSY.RECONVERGENT B1, `(.L_x_72) ;  /* 0x0000057000017945 */ /* 0x000fe20003800200 */
[----:B------:R-:W-:Y:S02]  /*09d0*/  LOP3.LUT R4, R9, 0x800fffff, RZ, 0xc0, !PT ;  /* 0x800fffff09047812 */ /* 0x000fe400078ec0ff */
[C---:B------:R-:W-:Y:S02]  /*09e0*/  FSETP.GEU.AND P2, PT, |R11|.reuse, 1.469367938527859385e-39, PT ;  /* 0x001000000b00780b */ /* 0x040fe40003f4e200 */
[----:B------:R-:W-:Y:S01]  /*09f0*/  LOP3.LUT R5, R4, 0x3ff00000, RZ, 0xfc, !PT ;  /* 0x3ff0000004057812 */ /* 0x000fe200078efcff */
[----:B------:R-:W-:Y:S01]  /*0a00*/  IMAD.MOV.U32 R4, RZ, RZ, R8 ;  /* 0x000000ffff047224 */ /* 0x000fe200078e0008 */
[----:B------:R-:W-:Y:S02]  /*0a10*/  MOV R16, 0x1 ;  /* 0x0000000100107802 */ /* 0x000fe40000000f00 */
[----:B------:R-:W-:-:S02]  /*0a20*/  LOP3.LUT R13, R11, 0x7ff00000, RZ, 0xc0, !PT ;  /* 0x7ff000000b0d7812 */ /* 0x000fc400078ec0ff */
[----:B------:R-:W-:Y:S01]  /*0a30*/  LOP3.LUT R20, R9, 0x7ff00000, RZ, 0xc0, !PT ;  /* 0x7ff0000009147812 */ /* 0x000fe200078ec0ff */
[----:B------:R-:W-:-:S03]  /*0a40*/  @!P0 DMUL R4, R8, 8.98846567431157953865e+307 ;  /* 0x7fe0000008048828 */ /* 0x000fc60000000000 */
[----:B------:R-:W-:Y:S01]  /*0a50*/  ISETP.GE.U32.AND P1, PT, R13, R20, PT ;  /* 0x000000140d00720c */ /* 0x000fe20003f26070 */
[----:B------:R-:W-:Y:S01]  /*0a60*/  @!P2 IMAD.MOV.U32 R22, RZ, RZ, RZ ;  /* 0x000000ffff16a224 */ /* 0x000fe200078e00ff */
[----:B------:R-:W-:Y:S01]  /*0a70*/  @!P2 LOP3.LUT R14, R9, 0x7ff00000, RZ, 0xc0, !PT ;  /* 0x7ff00000090ea812 */ /* 0x000fe200078ec0ff */
[----:B------:R-:W0:Y:S03]  /*0a80*/  MUFU.RCP64H R17, R5 ;  /* 0x0000000500117308 */ /* 0x000e260000001800 */
        /* <DEDUP_REMOVED lines=12> */
[----:B------:R-:W-:Y:S01]  /*0b50*/  @!P2 DFMA R2, R2, 2, -R22 ;  /* 0x400000000202a82b */ /* 0x000fe20000000816 */
[----:B------:R-:W-:-:S04]  /*0b60*/  IMAD.MOV.U32 R23, RZ, RZ, R13 ;  /* 0x000000ffff177224 */ /* 0x000fc800078e000d */
[----:B------:R-:W-:Y:S01]  /*0b70*/  DFMA R16, R16, R18, R16 ;  /* 0x000000121010722b */ /* 0x000fe20000000010 */
[----:B------:R-:W-:Y:S01]  /*0b80*/  IMAD.MOV.U32 R22, RZ, RZ, R20 ;  /* 0x000000ffff167224 */ /* 0x000fe200078e0014 */
[----:B------:R-:W-:-:S03]  /*0b90*/  @!P0 LOP3.LUT R22, R5, 0x7ff00000, RZ, 0xc0, !PT ;  /* 0x7ff0000005168812 */ /* 0x000fc600078ec0ff */
[----:B------:R-:W-:Y:S02]  /*0ba0*/  @!P2 LOP3.LUT R23, R3, 0x7ff00000, RZ, 0xc0, !PT ;  /* 0x7ff000000317a812 */ /* 0x000fe400078ec0ff */
[----:B------:R-:W-:Y:S01]  /*0bb0*/  IADD3 R24, PT, PT, R22, -0x1, RZ ;  /* 0xffffffff16187810 */ /* 0x000fe20007ffe0ff */
[----:B------:R-:W-:Y:S02]  /*0bc0*/  DMUL R18, R16, R2 ;  /* 0x0000000210127228 */ /* 0x000fe40000000000 */
[----:B------:R-:W-:-:S05]  /*0bd0*/  VIADD R15, R23, 0xffffffff ;  /* 0xffffffff170f7836 */ /* 0x000fca0000000000 */
[----:B------:R-:W-:Y:S01]  /*0be0*/  ISETP.GT.U32.AND P0, PT, R15, 0x7feffffe, PT ;  /* 0x7feffffe0f00780c */ /* 0x000fe20003f04070 */
[----:B------:R-:W-:-:S03]  /*0bf0*/  DFMA R20, R18, -R4, R2 ;  /* 0x800000041214722b */ /* 0x000fc60000000002 */
[----:B------:R-:W-:-:S05]  /*0c00*/  ISETP.GT.U32.OR P0, PT, R24, 0x7feffffe, P0 ;  /* 0x7feffffe1800780c */ /* 0x000fca0000704470 */
[----:B------:R-:W-:-:S08]  /*0c10*/  DFMA R16, R16, R20, R18 ;  /* 0x000000141010722b */ /* 0x000fd00000000012 */
        /* <DEDUP_REMOVED lines=28> */
.L_x_73:
        /* <DEDUP_REMOVED lines=16> */
.L_x_76:
[----:B------:R-:W-:Y:S02]  /*0ee0*/  LOP3.LUT R15, R9, 0x80000, RZ, 0xfc, !PT ;  /* 0x00080000090f7812 */ /* 0x000fe400078efcff */
[----:B------:R-:W-:Y:S01]  /*0ef0*/  MOV R14, R8 ;  /* 0x00000008000e7202 */ /* 0x000fe20000000f00 */
[----:B------:R-:W-:Y:S06]  /*0f00*/  BRA `(.L_x_74) ;  /* 0x0000000000087947 */ /* 0x000fec0003800000 */
.L_x_75:
[----:B------:R-:W-:Y:S01]  /*0f10*/  LOP3.LUT R15, R11, 0x80000, RZ, 0xfc, !PT ;  /* 0x000800000b0f7812 */ /* 0x000fe200078efcff */
[----:B------:R-:W-:-:S07]  /*0f20*/  IMAD.MOV.U32 R14, RZ, RZ, R10 ;  /* 0x000000ffff0e7224 */ /* 0x000fce00078e000a */
.L_x_74:
[----:B------:R-:W-:Y:S05]  /*0f30*/  BSYNC.RECONVERGENT B1 ;  /* 0x0000000000017941 */ /* 0x000fea0003800200 */
.L_x_72:
[----:B------:R-:W-:Y:S02]  /*0f40*/  IMAD.MOV.U32 R13, RZ, RZ, 0x0 ;  /* 0x00000000ff0d7424 */ /* 0x000fe400078e00ff */
[----:B------:R-:W-:Y:S02]  /*0f50*/  IMAD.MOV.U32 R4, RZ, RZ, R14 ;  /* 0x000000ffff047224 */ /* 0x000fe400078e000e */
[----:B------:R-:W-:Y:S01]  /*0f60*/  IMAD.MOV.U32 R5, RZ, RZ, R15 ;  /* 0x000000ffff057224 */ /* 0x000fe200078e000f */
[----:B------:R-:W-:Y:S06]  /*0f70*/  RET.REL.NODEC R12 `(tau_gw) ;  /* 0xfffffff00c207950 */ /* 0x000fec0003c3ffff */
.L_x_77:
        /* <DEDUP_REMOVED lines=16> */
.L_x_134:


//--------------------- .text.tau_inst            --------------------------
	.section	.text.tau_inst,"ax",@progbits
	.align	128
        .global         tau_inst
        .type           tau_inst,@function
        .size           tau_inst,(.L_x_136 - tau_inst)
        .other          tau_inst,@"STO_CUDA_ENTRY STV_DEFAULT"
tau_inst:
.text.tau_inst:
        /* <DEDUP_REMOVED lines=36> */
[----:B------:R-:W-:-:S07]  /*0240*/  MOV R0, 0x260 ;  /* 0x0000026000007802 */ /* 0x000fce0000000f00 */
[----:B------:R-:W-:Y:S05]  /*0250*/  CALL.REL.NOINC `($__internal_6_$__cuda_sm20_div_rn_f64_full) ;  /* 0x0000000000c47944 */ /* 0x000fea0003c00000 */
[----:B------:R-:W-:Y:S02]  /*0260*/  IMAD.MOV.U32 R2, RZ, RZ, R12 ;  /* 0x000000ffff027224 */ /* 0x000fe400078e000c */
[----:B------:R-:W-:-:S07]  /*0270*/  IMAD.MOV.U32 R3, RZ, RZ, R13 ;  /* 0x000000ffff037224 */ /* 0x000fce00078e000d */
.L_x_79:
[----:B------:R-:W-:Y:S05]  /*0280*/  BSYNC.RECONVERGENT B0 ;  /* 0x0000000000007941 */ /* 0x000fea0003800200 */
.L_x_78:
[----:B------:R-:W0:Y:S02]  /*0290*/  LDC.64 R8, c[0x0][0x380] ;  /* 0x0000e000ff087b82 */ /* 0x000e240000000a00 */
[----:B0-----:R-:W-:-:S06]  /*02a0*/  IMAD.WIDE R8, R5, 0x4, R8 ;  /* 0x0000000405087825 */ /* 0x001fcc00078e0208 */
[----:B------:R-:W2:Y:S01]  /*02b0*/  LDG.E R8, desc[UR4][R8.64] ;  /* 0x0000000408087981 */ /* 0x000ea2000c1e1900 */
[----:B------:R-:W0:Y:S01]  /*02c0*/  F2F.F32.F64 R0, R2 ;  /* 0x0000000200007310 */ /* 0x000e220000301000 */
[----:B------:R-:W-:Y:S01]  /*02d0*/  BSSY.RECONVERGENT B0, `(.L_x_80) ;  /* 0x0000014000007945 */ /* 0x000fe20003800200 */
[----:B0-----:R-:W-:-:S04]  /*02e0*/  FMUL R0, R0, R0 ;  /* 0x0000000000007220 */ /* 0x001fc80000400000 */
[----:B------:R-:W-:-:S04]  /*02f0*/  FMUL R0, R0, R0 ;  /* 0x0000000000007220 */ /* 0x000fc80000400000 */
[----:B------:R-:W-:-:S04]  /*0300*/  FMUL R10, R0, R0 ;  /* 0x00000000000a7220 */ /* 0x000fc80000400000 */
[----:B------:R-:W0:Y:S02]  /*0310*/  F2F.F64.F32 R6, R10 ;  /* 0x0000000a00067310 */ /* 0x000e240000201800 */
[----:B0-----:R-:W-:-:S10]  /*0320*/  DMUL R6, R6, R2 ;  /* 0x0000000206067228 */ /* 0x001fd40000000000 */
[----:B------:R-:W0:Y:S08]  /*0330*/  F2F.F32.F64 R7, R6 ;  /* 0x0000000600077310 */ /* 0x000e300000301000 */
[----:B0-----:R-:W0:Y:S02]  /*0340*/  MUFU.RCP R11, R7 ;  /* 0x00000007000b7308 */ /* 0x001e240000001000 */
[----:B0-----:R-:W-:-:S04]  /*0350*/  FFMA R12, -R7, R11, 1 ;  /* 0x3f800000070c7423 */ /* 0x001fc8000000010b */
[----:B------:R-:W-:Y:S01]  /*0360*/  FFMA R11, R11, R12, R11 ;  /* 0x0000000c0b0b7223 */ /* 0x000fe2000000000b */
[----:B--2---:R-:W-:-:S04]  /*0370*/  FMUL R0, R8, 233280 ;  /* 0x4863d00008007820 */ /* 0x004fc80000400000 */
[----:B------:R-:W0:Y:S01]  /*0380*/  FCHK P0, R0, R7 ;  /* 0x0000000700007302 */ /* 0x000e220000000000 */
[----:B------:R-:W-:-:S04]  /*0390*/  FFMA R2, R0, R11, RZ ;  /* 0x0000000b00027223 */ /* 0x000fc800000000ff */
[----:B------:R-:W-:-:S04]  /*03a0*/  FFMA R3, -R7, R2, R0 ;  /* 0x0000000207037223 */ /* 0x000fc80000000100 */
[----:B------:R-:W-:Y:S01]  /*03b0*/  FFMA R11, R11, R3, R2 ;  /* 0x000000030b0b7223 */ /* 0x000fe20000000002 */
[----:B0-----:R-:W-:Y:S06]  /*03c0*/  @!P0 BRA `(.L_x_81) ;  /* 0x0000000000108947 */ /* 0x001fec0003800000 */
[----:B------:R-:W-:Y:S01]  /*03d0*/  IMAD.MOV.U32 R3, RZ, RZ, R7 ;  /* 0x000000ffff037224 */ /* 0x000fe200078e0007 */
[----:B------:R-:W-:-:S07]  /*03e0*/  MOV R2, 0x400 ;  /* 0x0000040000027802 */ /* 0x000fce0000000f00 */
[----:B------:R-:W-:Y:S05]  /*03f0*/  CALL.REL.NOINC `($__internal_7_$__cuda_sm3x_div_rn_noftz_f32_slowpath) ;  /* 0x0000000400987944 */ /* 0x000fea0003c00000 */
[----:B------:R-:W-:-:S07]  /*0400*/  IMAD.MOV.U32 R11, RZ, RZ, R0 ;  /* 0x000000ffff0b7224 */ /* 0x000fce00078e0000 */
.L_x_81:
[----:B------:R-:W-:Y:S05]  /*0410*/  BSYNC.RECONVERGENT B0 ;  /* 0x0000000000007941 */ /* 0x000fea0003800200 */
.L_x_80:
[----:B------:R-:W0:Y:S02]  /*0420*/  LDC.64 R2, c[0x0][0x388] ;  /* 0x0000e200ff027b82 */ /* 0x000e240000000a00 */
[----:B0-----:R-:W-:-:S06]  /*0430*/  IMAD.WIDE R2, R5, 0x4, R2 ;  /* 0x0000000405027825 */ /* 0x001fcc00078e0202 */
[----:B------:R-:W2:Y:S01]  /*0440*/  LDG.E R3, desc[UR4][R2.64] ;  /* 0x0000000402037981 */ /* 0x000ea2000c1e1900 */
[----:B------:R-:W-:Y:S01]  /*0450*/  BSSY.RECONVERGENT B0, `(.L_x_82) ;  /* 0x000000d000007945 */ /* 0x000fe20003800200 */
[----:B--2---:R-:W0:Y:S08]  /*0460*/  MUFU.RCP R0, R3 ;  /* 0x0000000300007308 */ /* 0x004e300000001000 */
[----:B------:R-:W1:Y:S01]  /*0470*/  FCHK P0, R11, R3 ;  /* 0x000000030b007302 */ /* 0x000e620000000000 */
[----:B0-----:R-:W-:-:S04]  /*0480*/  FFMA R5, -R3, R0, 1 ;  /* 0x3f80000003057423 */ /* 0x001fc80000000100 */
[----:B------:R-:W-:-:S04]  /*0490*/  FFMA R0, R0, R5, R0 ;  /* 0x0000000500007223 */ /* 0x000fc80000000000 */
[----:B------:R-:W-:-:S04]  /*04a0*/  FFMA R6, R0, R11, RZ ;  /* 0x0000000b00067223 */ /* 0x000fc800000000ff */
[----:B------:R-:W-:-:S04]  /*04b0*/  FFMA R5, -R3, R6, R11 ;  /* 0x0000000603057223 */ /* 0x000fc8000000010b */
[----:B------:R-:W-:Y:S01]  /*04c0*/  FFMA R7, R0, R5, R6 ;  /* 0x0000000500077223 */ /* 0x000fe20000000006 */
[----:B-1----:R-:W-:Y:S06]  /*04d0*/  @!P0 BRA `(.L_x_83) ;  /* 0x0000000000108947 */ /* 0x002fec0003800000 */
[----:B------:R-:W-:Y:S01]  /*04e0*/  IMAD.MOV.U32 R0, RZ, RZ, R11 ;  /* 0x000000ffff007224 */ /* 0x000fe200078e000b */
[----:B------:R-:W-:-:S07]  /*04f0*/  MOV R2, 0x510 ;  /* 0x0000051000027802 */ /* 0x000fce0000000f00 */
[----:B------:R-:W-:Y:S05]  /*0500*/  CALL.REL.NOINC `($__internal_7_$__cuda_sm3x_div_rn_noftz_f32_slowpath) ;  /* 0x0000000400547944 */ /* 0x000fea0003c00000 */
[----:B------:R-:W-:-:S07]  /*0510*/  IMAD.MOV.U32 R7, RZ, RZ, R0 ;  /* 0x000000ffff077224 */ /* 0x000fce00078e0000 */
.L_x_83:
[----:B------:R-:W-:Y:S05]  /*0520*/  BSYNC.RECONVERGENT B0 ;  /* 0x0000000000007941 */ /* 0x000fea0003800200 */
.L_x_82:
[----:B------:R-:W0:Y:S02]  /*0530*/  LDC.64 R2, c[0x0][0x3a0] ;  /* 0x0000e800ff027b82 */ /* 0x000e240000000a00 */
[----:B0-----:R-:W-:-:S05]  /*0540*/  IMAD.WIDE R4, R4, 0x4, R2 ;  /* 0x0000000404047825 */ /* 0x001fca00078e0202 */
[----:B------:R-:W-:Y:S01]  /*0550*/  STG.E desc[UR4][R4.64], R7 ;  /* 0x0000000704007986 */ /* 0x000fe2000c101904 */
[----:B------:R-:W-:Y:S05]  /*0560*/  EXIT ;  /* 0x000000000000794d */ /* 0x000fea0003800000 */
        .weak           $__internal_6_$__cuda_sm20_div_rn_f64_full
        .type           $__internal_6_$__cuda_sm20_div_rn_f64_full,@function
        .size           $__internal_6_$__cuda_sm20_div_rn_f64_full,($__internal_7_$__cuda_sm3x_div_rn_noftz_f32_slowpath - $__internal_6_$__cuda_sm20_div_rn_f64_full)
$__internal_6_$__cuda_sm20_div_rn_f64_full:
        /* <DEDUP_REMOVED lines=32> */
[----:B------:R-:W-:Y:S02]  /*0770*/  IMAD.MOV.U32 R7, RZ, RZ, 0x3fb00000 ;  /* 0x3fb00000ff077424 */ /* 0x000fe400078e00ff */
[----:B------:R-:W-:-:S03]  /*0780*/  IMAD.MOV.U32 R6, RZ, RZ, RZ ;  /* 0x000000ffff067224 */ /* 0x000fc600078e00ff */
        /* <DEDUP_REMOVED lines=24> */
.L_x_85:
        /* <DEDUP_REMOVED lines=10> */
[----:B------:R-:W-:Y:S02]  /*09b0*/  @P0 LOP3.LUT R2, R13, 0x7ff00000, RZ, 0xfc, !PT ;  /* 0x7ff000000d020812 */ /* 0x000fe400078efcff */
[----:B------:R-:W-:Y:S01]  /*09c0*/  @!P0 MOV R12, RZ ;  /* 0x000000ff000c8202 */ /* 0x000fe20000000f00 */
[----:B------:R-:W-:Y:S02]  /*09d0*/  @P0 IMAD.MOV.U32 R12, RZ, RZ, RZ ;  /* 0x000000ffff0c0224 */ /* 0x000fe400078e00ff */
[----:B------:R-:W-:Y:S01]  /*09e0*/  @P0 IMAD.MOV.U32 R13, RZ, RZ, R2 ;  /* 0x000000ffff0d0224 */ /* 0x000fe200078e0002 */
[----:B------:R-:W-:Y:S06]  /*09f0*/  BRA `(.L_x_86) ;  /* 0x0000000000087947 */ /* 0x000fec0003800000 */
.L_x_87:
[----:B------:R-:W-:Y:S01]  /*0a00*/  LOP3.LUT R13, R7, 0x80000, RZ, 0xfc, !PT ;  /* 0x00080000070d7812 */ /* 0x000fe200078efcff */
[----:B------:R-:W-:-:S07]  /*0a10*/  IMAD.MOV.U32 R12, RZ, RZ, R6 ;  /* 0x000000ffff0c7224 */ /* 0x000fce00078e0006 */
.L_x_86:
[----:B------:R-:W-:Y:S05]  /*0a20*/  BSYNC.RECONVERGENT B1 ;  /* 0x0000000000017941 */ /* 0x000fea0003800200 */
.L_x_84:
[----:B------:R-:W-:Y:S02]  /*0a30*/  IMAD.MOV.U32 R2, RZ, RZ, R0 ;  /* 0x000000ffff027224 */ /* 0x000fe400078e0000 */
[----:B------:R-:W-:-:S04]  /*0a40*/  IMAD.MOV.U32 R3, RZ, RZ, 0x0 ;  /* 0x00000000ff037424 */ /* 0x000fc800078e00ff */
[----:B------:R-:W-:Y:S05]  /*0a50*/  RET.REL.NODEC R2 `(tau_inst) ;  /* 0xfffffff402687950 */ /* 0x000fea0003c3ffff */
        .weak           $__internal_7_$__cuda_sm3x_div_rn_noftz_f32_slowpath
        .type           $__internal_7_$__cuda_sm3x_div_rn_noftz_f32_slowpath,@function
        .size           $__internal_7_$__cuda_sm3x_div_rn_noftz_f32_slowpath,(.L_x_136 - $__internal_7_$__cuda_sm3x_div_rn_noftz_f32_slowpath)
$__internal_7_$__cuda_sm3x_div_rn_noftz_f32_slowpath:
        /* <DEDUP_REMOVED lines=34> */
.L_x_89:
[----:B------:R-:W-:Y:S01]  /*0c80*/  LEA R8, R12, 0xc0800000, 0x17 ;  /* 0xc08000000c087811 */ /* 0x000fe200078eb8ff */
[----:B------:R-:W-:Y:S03]  /*0c90*/  BSSY.RECONVERGENT B2, `(.L_x_94) ;  /* 0x0000036000027945 */ /* 0x000fe60003800200 */
[----:B------:R-:W-:Y:S01]  /*0ca0*/  IADD3 R8, PT, PT, -R8, R3, RZ ;  /* 0x0000000308087210 */ /* 0x000fe20007ffe1ff */
[----:B------:R-:W-:-:S03]  /*0cb0*/  VIADD R3, R10, 0xffffff81 ;  /* 0xffffff810a037836 */ /* 0x000fc60000000000 */
[----:B------:R-:W0:Y:S01]  /*0cc0*/  MUFU.RCP R7, R8 ;  /* 0x0000000800077308 */ /* 0x000e220000001000 */
[----:B------:R-:W-:Y:S01]  /*0cd0*/  FADD.FTZ R9, -R8, -RZ ;  /* 0x800000ff08097221 */ /* 0x000fe20000010100 */
[----:B------:R-:W-:-:S03]  /*0ce0*/  IMAD R0, R3, -0x800000, R0 ;  /* 0xff80000003007824 */ /* 0x000fc600078e0200 */
[----:B0-----:R-:W-:-:S04]  /*0cf0*/  FFMA R10, R7, R9, 1 ;  /* 0x3f800000070a7423 */ /* 0x001fc80000000009 */
[----:B------:R-:W-:-:S04]  /*0d00*/  FFMA R14, R7, R10, R7 ;  /* 0x0000000a070e7223 */ /* 0x000fc80000000007 */
[----:B------:R-:W-:-:S04]  /*0d10*/  FFMA R7, R0, R14, RZ ;  /* 0x0000000e00077223 */ /* 0x000fc800000000ff */
[----:B------:R-:W-:-:S04]  /*0d20*/  FFMA R10, R9, R7, R0 ;  /* 0x00000007090a7223 */ /* 0x000fc80000000000 */
[----:B------:R-:W-:Y:S01]  /*0d30*/  FFMA R11, R14, R10, R7 ;  /* 0x0000000a0e0b7223 */ /* 0x000fe20000000007 */
[----:B------:R-:W-:-:S03]  /*0d40*/  IADD3 R7, PT, PT, R3, 0x7f, -R12 ;  /* 0x0000007f03077810 */ /* 0x000fc60007ffe80c */
[----:B------:R-:W-:Y:S02]  /*0d50*/  FFMA R10, R9, R11, R0 ;  /* 0x0000000b090a7223 */ /* 0x000fe40000000000 */
[----:B------:R-:W-:Y:S02]  /*0d60*/  IMAD.IADD R7, R7, 0x1, R6 ;  /* 0x0000000107077824 */ /* 0x000fe400078e0206 */
        /* <DEDUP_REMOVED lines=15> */
[C---:B------:R-:W-:Y:S02]  /*0e60*/  VIADD R8, R9.reuse, 0x20 ;  /* 0x0000002009087836 */ /* 0x040fe40000000000 */
[CCC-:B------:R-:W-:Y:S01]  /*0e70*/  FFMA.RM R6, R14.reuse, R10.reuse, R11.reuse ;  /* 0x0000000a0e067223 */ /* 0x1c0fe2000000400b */
[----:B------:R-:W-:Y:S02]  /*0e80*/  ISETP.NE.AND P2, PT, R9, RZ, PT ;  /* 0x000000ff0900720c */ /* 0x000fe40003f45270 */
[----:B------:R-:W-:Y:S01]  /*0e90*/  LOP3.LUT R7, R3, 0x7fffff, RZ, 0xc0, !PT ;  /* 0x007fffff03077812 */ /* 0x000fe200078ec0ff */
[----:B------:R-:W-:Y:S01]  /*0ea0*/  FFMA.RP R3, R14, R10, R11 ;  /* 0x0000000a0e037223 */ /* 0x000fe2000000800b */
[----:B------:R-:W-:Y:S01]  /*0eb0*/  ISETP.NE.AND P1, PT, R9, RZ, PT ;  /* 0x000000ff0900720c */ /* 0x000fe20003f25270 */
[----:B------:R-:W-:Y:S01]  /*0ec0*/  IMAD.MOV R9, RZ, RZ, -R9 ;  /* 0x000000ffff097224 */ /* 0x000fe200078e0a09 */
[----:B------:R-:W-:-:S02]  /*0ed0*/  LOP3.LUT R7, R7, 0x800000, RZ, 0xfc, !PT ;  /* 0x0080000007077812 */ /* 0x000fc400078efcff */
[----:B------:R-:W-:Y:S02]  /*0ee0*/  FSETP.NEU.FTZ.AND P0, PT, R3, R6, PT ;  /* 0x000000060300720b */ /* 0x000fe40003f1d000 */
[----:B------:R-:W-:Y:S02]  /*0ef0*/  SHF.L.U32 R8, R7, R8, RZ ;  /* 0x0000000807087219 */ /* 0x000fe400000006ff */
[----:B------:R-:W-:Y:S02]  /*0f00*/  SEL R6, R9, RZ, P2 ;  /* 0x000000ff09067207 */ /* 0x000fe40001000000 */
[----:B------:R-:W-:Y:S02]  /*0f10*/  ISETP.NE.AND P1, PT, R8, RZ, P1 ;  /* 0x000000ff0800720c */ /* 0x000fe40000f25270 */
[----:B------:R-:W-:Y:S02]  /*0f20*/  SHF.R.U32.HI R6, RZ, R6, R7 ;  /* 0x00000006ff067219 */ /* 0x000fe40000011607 */
[----:B------:R-:W-:-:S02]  /*0f30*/  PLOP3.LUT P0, PT, P0, P1, PT, 0xf8, 0x8f ;  /* 0x00000000008f781c */ /* 0x000fc40000703f70 */
[----:B------:R-:W-:Y:S02]  /*0f40*/  SHF.R.U32.HI R8, RZ, 0x1, R6 ;  /* 0x00000001ff087819 */ /* 0x000fe40000011606 */
[----:B------:R-:W-:-:S04]  /*0f50*/  SEL R3, RZ, 0x1, !P0 ;  /* 0x00000001ff037807 */ /* 0x000fc80004000000 */
[----:B------:R-:W-:-:S04]  /*0f60*/  LOP3.LUT R3, R3, 0x1, R8, 0xf8, !PT ;  /* 0x0000000103037812 */ /* 0x000fc800078ef808 */
[----:B------:R-:W-:-:S05]  /*0f70*/  LOP3.LUT R3, R3, R6, RZ, 0xc0, !PT ;  /* 0x0000000603037212 */ /* 0x000fca00078ec0ff */
[----:B------:R-:W-:-:S05]  /*0f80*/  IMAD.IADD R3, R8, 0x1, R3 ;  /* 0x0000000108037824 */ /* 0x000fca00078e0203 */
[----:B------:R-:W-:Y:S01]  /*0f90*/  LOP3.LUT R0, R3, R0, RZ, 0xfc, !PT ;  /* 0x0000000003007212 */ /* 0x000fe200078efcff */
[----:B------:R-:W-:Y:S06]  /*0fa0*/  BRA `(.L_x_97) ;  /* 0x0000000000107947 */ /* 0x000fec0003800000 */
.L_x_96:
[----:B------:R-:W-:-:S04]  /*0fb0*/  LOP3.LUT R0, R0, 0x80000000, RZ, 0xc0, !PT ;  /* 0x8000000000007812 */ /* 0x000fc800078ec0ff */
[----:B------:R-:W-:Y:S01]  /*0fc0*/  LOP3.LUT R0, R0, 0x7f800000, RZ, 0xfc, !PT ;  /* 0x7f80000000007812 */ /* 0x000fe200078efcff */
[----:B------:R-:W-:Y:S06]  /*0fd0*/  BRA `(.L_x_97) ;  /* 0x0000000000047947 */ /* 0x000fec0003800000 */
.L_x_95:
[----:B------:R-:W-:-:S07]  /*0fe0*/  IMAD R0, R7, 0x800000, R0 ;  /* 0x0080000007007824 */ /* 0x000fce00078e0200 */
.L_x_97:
[----:B------:R-:W-:Y:S05]  /*0ff0*/  BSYNC.RECONVERGENT B2 ;  /* 0x0000000000027941 */ /* 0x000fea0003800200 */
.L_x_94:
[----:B------:R-:W-:Y:S05]  /*1000*/  BRA `(.L_x_98) ;  /* 0x0000000000207947 */ /* 0x000fea0003800000 */
.L_x_93:
[----:B------:R-:W-:-:S04]  /*1010*/  LOP3.LUT R0, R3, 0x80000000, R0, 0x48, !PT ;  /* 0x8000000003007812 */ /* 0x000fc800078e4800 */
[----:B------:R-:W-:Y:S01]  /*1020*/  LOP3.LUT R0, R0, 0x7f800000, RZ, 0xfc, !PT ;  /* 0x7f80000000007812 */ /* 0x000fe200078efcff */
[----:B------:R-:W-:Y:S06]  /*1030*/  BRA `(.L_x_98) ;  /* 0x0000000000147947 */ /* 0x000fec0003800000 */
.L_x_92:
[----:B------:R-:W-:Y:S01]  /*1040*/  LOP3.LUT R0, R3, 0x80000000, R0, 0x48, !PT ;  /* 0x8000000003007812 */ /* 0x000fe200078e4800 */
[----:B------:R-:W-:Y:S06]  /*1050*/  BRA `(.L_x_98) ;  /* 0x00000000000c7947 */ /* 0x000fec0003800000 */
.L_x_91:
[----:B------:R-:W0:Y:S01]  /*1060*/  MUFU.RSQ R0, -QNAN ;  /* 0xffc0000000007908 */ /* 0x000e220000001400 */
[----:B------:R-:W-:Y:S05]  /*1070*/  BRA `(.L_x_98) ;  /* 0x0000000000047947 */ /* 0x000fea0003800000 */
.L_x_90:
[----:B------:R-:W-:-:S07]  /*1080*/  FADD.FTZ R0, R0, R3 ;  /* 0x0000000300007221 */ /* 0x000fce0000010000 */
.L_x_98:
[----:B------:R-:W-:Y:S05]  /*1090*/  BSYNC.RECONVERGENT B1 ;  /* 0x0000000000017941 */ /* 0x000fea0003800200 */
.L_x_88:
[----:B------:R-:W-:-:S04]  /*10a0*/  IMAD.MOV.U32 R3, RZ, RZ, 0x0 ;  /* 0x00000000ff037424 */ /* 0x000fc800078e00ff */
[----:B0-----:R-:W-:Y:S05]  /*10b0*/  RET.REL.NODEC R2 `(tau_inst) ;  /* 0xffffffec02d07950 */ /* 0x001fea0003c3ffff */
.L_x_99:
        /* <DEDUP_REMOVED lines=12> */
.L_x_136:


//--------------------- .text.df_dot              --------------------------
	.section	.text.df_dot,"ax",@progbits
	.align	128
        .global         df_dot
        .type           df_dot,@function
        .size           df_dot,(.L_x_138 - df_dot)
        .other          df_dot,@"STO_CUDA_ENTRY STV_DEFAULT"
df_dot:
.text.df_dot:
        /* <DEDUP_REMOVED lines=18> */
[----:B------:R-:W0:Y:S01]  /*0120*/  MUFU.RCP64H R5, 10 ;  /* 0x4024000000057908 */ /* 0x000e220000001800 */
[----:B------:R-:W-:Y:S01]  /*0130*/  IMAD.MOV.U32 R8, RZ, RZ, 0x0 ;  /* 0x00000000ff087424 */ /* 0x000fe200078e00ff */
        /* <DEDUP_REMOVED lines=11> */
[----:B------:R-:W-:-:S08]  /*01f0*/  DFMA R2, R6, -10, R4 ;  /* 0xc02400000602782b */ /* 0x000fd00000000004 */
[----:B------:R-:W-:-:S10]  /*0200*/  DFMA R2, R8, R2, R6 ;  /* 0x000000020802722b */ /* 0x000fd40000000006 */
[----:B------:R-:W-:-:S05]  /*0210*/  FFMA R6, RZ, 2.5625, R3 ;  /* 0x40240000ff067823 */ /* 0x000fca0000000003 */
[----:B------:R-:W-:-:S13]  /*0220*/  FSETP.GT.AND P0, PT, |R6|, 1.469367938527859385e-39, PT ;  /* 0x001000000600780b */ /* 0x000fda0003f04200 */
[----:B------:R-:W-:Y:S05]  /*0230*/  @P0 BRA P1, `(.L_x_101) ;  /* 0x0000000000180947 */ /* 0x000fea0000800000 */
[----:B------:R-:W-:Y:S01]  /*0240*/  IMAD.MOV.U32 R6, RZ, RZ, R4 ;  /* 0x000000ffff067224 */ /* 0x000fe200078e0004 */
[----:B------:R-:W-:Y:S01]  /*0250*/  MOV R10, 0x2a0 ;  /* 0x000002a0000a7802 */ /* 0x000fe20000000f00 */
[----:B------:R-:W-:Y:S01]  /*0260*/  IMAD.MOV.U32 R7, RZ, RZ, R5 ;  /* 0x000000ffff077224 */ /* 0x000fe200078e0005 */
[----:B------:R-:W-:Y:S01]  /*0270*/  MOV R5, 0x40240000 ;  /* 0x4024000000057802 */ /* 0x000fe20000000f00 */
[----:B------:R-:W-:-:S07]  /*0280*/  IMAD.MOV.U32 R4, RZ, RZ, RZ ;  /* 0x000000ffff047224 */ /* 0x000fce00078e00ff */
[----:B------:R-:W-:Y:S05]  /*0290*/  CALL.REL.NOINC `($__internal_8_$__cuda_sm20_div_rn_f64_full) ;  /* 0x00000004005c7944 */ /* 0x000fea0003c00000 */
.L_x_101:
[----:B------:R-:W-:Y:S05]  /*02a0*/  BSYNC.RECONVERGENT B0 ;  /* 0x0000000000007941 */ /* 0x000fea0003800200 */
.L_x_100:
[----:B------:R-:W0:Y:S01]  /*02b0*/  FRND.F64.CEIL R2, R2 ;  /* 0x0000000200027313 */ /* 0x000e220000309800 */
[----:B------:R-:W-:Y:S01]  /*02c0*/  IMAD.MOV.U32 R10, RZ, RZ, 0x4a000000 ;  /* 0x4a000000ff0a7424 */ /* 0x000fe200078e00ff */
[----:B------:R-:W-:Y:S01]  /*02d0*/  BSSY.RECONVERGENT B0, `(.L_x_102) ;  /* 0x000001b000007945 */ /* 0x000fe20003800200 */
[----:B------:R-:W-:Y:S02]  /*02e0*/  IMAD.MOV.U32 R11, RZ, RZ, 0x41b1de78 ;  /* 0x41b1de78ff0b7424 */ /* 0x000fe400078e00ff */
[----:B------:R-:W-:-:S03]  /*02f0*/  IMAD.MOV.U32 R6, RZ, RZ, 0x1 ;  /* 0x00000001ff067424 */ /* 0x000fc600078e00ff */
[----:B------:R-:W1:Y:S01]  /*0300*/  MUFU.RCP64H R7, 299792384 ;  /* 0x41b1de7800077908 */ /* 0x000e620000001800 */
[----:B0-----:R-:W-:-:S10]  /*0310*/  DMUL R4, R2, 10 ;  /* 0x4024000002047828 */ /* 0x001fd40000000000 */
[----:B------:R-:W0:Y:S01]  /*0320*/  F2F.F32.F64 R4, R4 ;  /* 0x0000000400047310 */ /* 0x000e220000301000 */
[----:B-1----:R-:W-:-:S08]  /*0330*/  DFMA R8, R6, -R10, 1 ;  /* 0x3ff000000608742b */ /* 0x002fd0000000080a */
[----:B------:R-:W-:Y:S01]  /*0340*/  DFMA R8, R8, R8, R8 ;  /* 0x000000080808722b */ /* 0x000fe20000000008 */
[----:B0-----:R-:W-:-:S07]  /*0350*/  FADD R14, R4, R4 ;  /* 0x00000004040e7221 */ /* 0x001fce0000000000 */
[----:B------:R-:W-:Y:S01]  /*0360*/  DFMA R8, R6, R8, R6 ;  /* 0x000000080608722b */ /* 0x000fe20000000006 */
[----:B------:R-:W0:Y:S07]  /*0370*/  F2F.F64.F32 R6, R14 ;  /* 0x0000000e00067310 */ /* 0x000e2e0000201800 */
[----:B------:R-:W-:-:S08]  /*0380*/  DFMA R2, R8, -R10, 1 ;  /* 0x3ff000000802742b */ /* 0x000fd0000000080a */
[----:B------:R-:W-:Y:S02]  /*0390*/  DFMA R2, R8, R2, R8 ;  /* 0x000000020802722b */ /* 0x000fe40000000008 */
[----:B0-----:R-:W-:-:S08]  /*03a0*/  DMUL R12, R6, 5500000 ;  /* 0x4154fb18060c7828 */ /* 0x001fd00000000000 */
[----:B------:R-:W-:Y:S02]  /*03b0*/  DMUL R6, R12, R2 ;  /* 0x000000020c067228 */ /* 0x000fe40000000000 */
[----:B------:R-:W-:-:S06]  /*03c0*/  FSETP.GEU.AND P1, PT, |R13|, 6.5827683646048100446e-37, PT ;  /* 0x036000000d00780b */ /* 0x000fcc0003f2e200 */
[----:B------:R-:W-:-:S08]  /*03d0*/  DFMA R4, R6, -R10, R12 ;  /* 0x8000000a0604722b */ /* 0x000fd0000000000c */
[----:B------:R-:W-:-:S10]  /*03e0*/  DFMA R2, R2, R4, R6 ;  /* 0x000000040202722b */ /* 0x000fd40000000006 */
[----:B------:R-:W-:-:S05]  /*03f0*/  FFMA R4, RZ, 22.2336273193359375, R3 ;  /* 0x41b1de78ff047823 */ /* 0x000fca0000000003 */
[----:B------:R-:W-:-:S13]  /*0400*/  FSETP.GT.AND P0, PT, |R4|, 1.469367938527859385e-39, PT ;  /* 0x001000000400780b */ /* 0x000fda0003f04200 */
[----:B------:R-:W-:Y:S05]  /*0410*/  @P0 BRA P1, `(.L_x_103) ;  /* 0x0000000000180947 */ /* 0x000fea0000800000 */
[----:B------:R-:W-:Y:S01]  /*0420*/  IMAD.MOV.U32 R6, RZ, RZ, R12 ;  /* 0x000000ffff067224 */ /* 0x000fe200078e000c */
[----:B------:R-:W-:Y:S01]  /*0430*/  MOV R5, 0x41b1de78 ;  /* 0x41b1de7800057802 */ /* 0x000fe20000000f00 */
[----:B------:R-:W-:Y:S01]  /*0440*/  IMAD.MOV.U32 R7, RZ, RZ, R13 ;  /* 0x000000ffff077224 */ /* 0x000fe200078e000d */
[----:B------:R-:W-:Y:S01]  /*0450*/  MOV R10, 0x480 ;  /* 0x00000480000a7802 */ /* 0x000fe20000000f00 */
[----:B------:R-:W-:-:S07]  /*0460*/  IMAD.MOV.U32 R4, RZ, RZ, 0x4a000000 ;  /* 0x4a000000ff047424 */ /* 0x000fce00078e00ff */
[----:B------:R-:W-:Y:S05]  /*0470*/  CALL.REL.NOINC `($__internal_8_$__cuda_sm20_div_rn_f64_full) ;  /* 0x0000000000e47944 */ /* 0x000fea0003c00000 */
.L_x_103:
[----:B------:R-:W-:Y:S05]  /*0480*/  BSYNC.RECONVERGENT B0 ;  /* 0x0000000000007941 */ /* 0x000fea0003800200 */
.L_x_102:
[----:B------:R-:W0:Y:S01]  /*0490*/  MUFU.RSQ64H R5, R3 ;  /* 0x0000000300057308 */ /* 0x000e220000001c00 */
[----:B------:R-:W-:Y:S01]  /*04a0*/  VIADD R4, R3, 0xfcb00000 ;  /* 0xfcb0000003047836 */ /* 0x000fe20000000000 */
[----:B------:R-:W-:Y:S01]  /*04b0*/  BSSY.RECONVERGENT B0, `(.L_x_104) ;  /* 0x0000013000007945 */ /* 0x000fe20003800200 */
[----:B------:R-:W-:Y:S02]  /*04c0*/  IMAD.MOV.U32 R8, RZ, RZ, 0x0 ;  /* 0x00000000ff087424 */ /* 0x000fe400078e00ff */
[----:B------:R-:W-:Y:S01]  /*04d0*/  IMAD.MOV.U32 R9, RZ, RZ, 0x3fd80000 ;  /* 0x3fd80000ff097424 */ /* 0x000fe200078e00ff */
[----:B------:R-:W-:Y:S01]  /*04e0*/  ISETP.GE.U32.AND P0, PT, R4, 0x7ca00000, PT ;  /* 0x7ca000000400780c */ /* 0x000fe20003f06070 */
[----:B0-----:R-:W-:-:S08]  /*04f0*/  DMUL R6, R4, R4 ;  /* 0x0000000404067228 */ /* 0x001fd00000000000 */
[----:B------:R-:W-:-:S08]  /*0500*/  DFMA R6, -R6, R2, 1 ;  /* 0x3ff000000606742b */ /* 0x000fd00000000102 */
[----:B------:R-:W-:Y:S02]  /*0510*/  DFMA R8, R6, R8, 0.5 ;  /* 0x3fe000000608742b */ /* 0x000fe40000000008 */
[----:B------:R-:W-:-:S08]  /*0520*/  DMUL R6, R4, R6 ;  /* 0x0000000604067228 */ /* 0x000fd00000000000 */
[----:B------:R-:W-:-:S08]  /*0530*/  DFMA R10, R8, R6, R4 ;  /* 0x00000006080a722b */ /* 0x000fd00000000004 */
[----:B------:R-:W-:Y:S02]  /*0540*/  DMUL R12, R10, R2 ;  /* 0x000000020a0c7228 */ /* 0x000fe40000000000 */
[----:B------:R-:W-:Y:S02]  /*0550*/  VIADD R9, R11, 0xfff00000 ;  /* 0xfff000000b097836 */ /* 0x000fe40000000000 */
[----:B------:R-:W-:-:S04]  /*0560*/  IMAD.MOV.U32 R8, RZ, RZ, R10 ;  /* 0x000000ffff087224 */ /* 0x000fc800078e000a */
[----:B------:R-:W-:-:S08]  /*0570*/  DFMA R14, R12, -R12, R2 ;  /* 0x8000000c0c0e722b */ /* 0x000fd00000000002 */
[----:B------:R-:W-:Y:S01]  /*0580*/  DFMA R6, R14, R8, R12 ;  /* 0x000000080e06722b */ /* 0x000fe2000000000c */
[----:B------:R-:W-:Y:S10]  /*0590*/  @!P0 BRA `(.L_x_105) ;  /* 0x0000000000108947 */ /* 0x000ff40003800000 */
[----:B------:R-:W-:Y:S01]  /*05a0*/  IMAD.MOV.U32 R6, RZ, RZ, R2 ;  /* 0x000000ffff067224 */ /* 0x000fe200078e0002 */
[----:B------:R-:W-:Y:S02]  /*05b0*/  MOV R7, R3 ;  /* 0x0000000300077202 */ /* 0x000fe40000000f00 */
[----:B------:R-:W-:-:S07]  /*05c0*/  MOV R2, 0x5e0 ;  /* 0x000005e000027802 */ /* 0x000fce0000000f00 */
[----:B------:R-:W-:Y:S05]  /*05d0*/  CALL.REL.NOINC `($__internal_9_$__cuda_sm20_dsqrt_rn_f64_mediumpath_v1) ;  /* 0x0000000800007944 */ /* 0x000fea0003c00000 */
.L_x_105:
[----:B------:R-:W-:Y:S05]  /*05e0*/  BSYNC.RECONVERGENT B0 ;  /* 0x0000000000007941 */ /* 0x000fea0003800200 */
.L_x_104:
[----:B------:R-:W0:Y:S01]  /*05f0*/  MUFU.RCP64H R3, 63072000 ;  /* 0x418e133800037908 */ /* 0x000e220000001800 */
[----:B------:R-:W-:Y:S01]  /*0600*/  IMAD.MOV.U32 R8, RZ, RZ, 0x1 ;  /* 0x00000001ff087424 */ /* 0x000fe200078e00ff */
[----:B------:R-:W-:Y:S01]  /*0610*/  UMOV UR6, 0x57cf96a3 ;  /* 0x57cf96a300067882 */ /* 0x000fe20000000000 */
[----:B------:R-:W-:Y:S01]  /*0620*/  IMAD.MOV.U32 R9, RZ, RZ, 0x418e1338 ;  /* 0x418e1338ff097424 */ /* 0x000fe200078e00ff */
[----:B------:R-:W-:Y:S01]  /*0630*/  UMOV UR7, 0x3f13104b ;  /* 0x3f13104b00077882 */ /* 0x000fe20000000000 */
[----:B------:R-:W-:Y:S01]  /*0640*/  IMAD.MOV.U32 R2, RZ, RZ, 0x1 ;  /* 0x00000001ff027424 */ /* 0x000fe200078e00ff */
[----:B------:R-:W-:Y:S01]  /*0650*/  DMUL R6, R6, UR6 ;  /* 0x0000000606067c28 */ /* 0x000fe20008000000 */
[----:B------:R-:W-:Y:S09]  /*0660*/  BSSY.RECONVERGENT B0, `(.L_x_106) ;  /* 0x0000015000007945 */ /* 0x000ff20003800200 */
[----:B------:R-:W1:Y:S01]  /*0670*/  F2F.F32.F64 R6, R6 ;  /* 0x0000000600067310 */ /* 0x000e620000301000 */
[----:B0-----:R-:W-:-:S08]  /*0680*/  DFMA R4, R2, -R8, 1 ;  /* 0x3ff000000204742b */ /* 0x001fd00000000808 */
[----:B------:R-:W-:Y:S01]  /*0690*/  DFMA R4, R4, R4, R4 ;  /* 0x000000040404722b */ /* 0x000fe20000000004 */
[----:B-1----:R-:W0:Y:S07]  /*06a0*/  F2F.F64.F32 R10, R6 ;  /* 0x00000006000a7310 */ /* 0x002e2e0000201800 */
[----:B------:R-:W-:-:S08]  /*06b0*/  DFMA R4, R2, R4, R2 ;  /* 0x000000040204722b */ /* 0x000fd00000000002 */
[----:B------:R-:W-:Y:S01]  /*06c0*/  DFMA R2, R4, -R8, 1 ;  /* 0x3ff000000402742b */ /* 0x000fe20000000808 */
[----:B0-----:R-:W-:-:S07]  /*06d0*/  FSETP.GEU.AND P1, PT, |R11|, 6.5827683646048100446e-37, PT ;  /* 0x036000000b00780b */ /* 0x001fce0003f2e200 */
[----:B------:R-:W-:-:S08]  /*06e0*/  DFMA R2, R4, R2, R4 ;  /* 0x000000020402722b */ /* 0x000fd00000000004 */
[----:B------:R-:W-:-:S08]  /*06f0*/  DMUL R4, R10, R2 ;  /* 0x000000020a047228 */ /* 0x000fd00000000000 */
[----:B------:R-:W-:-:S08]  /*0700*/  DFMA R8, R4, -R8, R10 ;  /* 0x800000080408722b */ /* 0x000fd0000000000a */
[----:B------:R-:W-:-:S10]  /*0710*/  DFMA R2, R2, R8, R4 ;  /* 0x000000080202722b */ /* 0x000fd40000000004 */
[----:B------:R-:W-:-:S05]  /*0720*/  FFMA R4, RZ, 17.7593841552734375, R3 ;  /* 0x418e1338ff047823 */ /* 0x000fca0000000003 */
        /* <DEDUP_REMOVED lines=8> */
.L_x_107:
[----:B------:R-:W-:Y:S05]  /*07b0*/  BSYNC.RECONVERGENT B0 ;  /* 0x0000000000007941 */ /* 0x000fea0003800200 */
.L_x_106:
[----:B------:R-:W0:Y:S01]  /*07c0*/  LDC.64 R4, c[0x0][0x390] ;  /* 0x0000e400ff047b82 */ /* 0x000e220000000a00 */
[----:B------:R-:W1:Y:S01]  /*07d0*/  F2F.F32.F64 R3, R2 ;  /* 0x0000000200037310 */ /* 0x000e620000301000 */
[----:B0-----:R-:W-:-:S05]  /*07e0*/  IMAD.WIDE R4, R0, 0x4, R4 ;  /* 0x0000000400047825 */ /* 0x001fca00078e0204 */
[----:B-1----:R-:W-:Y:S01]  /*07f0*/  STG.E desc[UR4][R4.64], R3 ;  /* 0x0000000304007986 */ /* 0x002fe2000c101904 */
[----:B------:R-:W-:Y:S05]  /*0800*/  EXIT ;  /* 0x000000000000794d */ /* 0x000fea0003800000 */
        .weak           $__internal_8_$__cuda_sm20_div_rn_f64_full
        .type           $__internal_8_$__cuda_sm20_div_rn_f64_full,@function
        .size           $__internal_8_$__cuda_sm20_div_rn_f64_full,($__internal_9_$__cuda_sm20_dsqrt_rn_f64_mediumpath_v1 - $__internal_8_$__cuda_sm20_div_rn_f64_full)
$__internal_8_$__cuda_sm20_div_rn_f64_full:
[C---:B------:R-:W-:Y:S01]  /*0810*/  FSETP.GEU.AND P0, PT, |R5|.reuse, 1.469367938527859385e-39, PT ;  /* 0x001000000500780b */ /* 0x040fe20003f0e200 */
[----:B------:R-:W-:Y:S01]  /*0820*/  IMAD.MOV.U32 R16, RZ, RZ, 0x1 ;  /* 0x00000001ff107424 */ /* 0x000fe200078e00ff */
[----:B------:R-:W-:Y:S01]  /*0830*/  LOP3.LUT R2, R5, 0x800fffff, RZ, 0xc0, !PT ;  /* 0x800fffff05027812 */ /* 0x000fe200078ec0ff */
[----:B------:R-:W-:Y:S01]  /*0840*/  BSSY.RECONVERGENT B1, `(.L_x_108) ;  /* 0x0000055000017945 */ /* 0x000fe20003800200 */
[C---:B------:R-:W-:Y:S02]  /*0850*/  FSETP.GEU.AND P2, PT, |R7|.reuse, 1.469367938527859385e-39, PT ;  /* 0x001000000700780b */ /* 0x040fe40003f4e200 */
        /* <DEDUP_REMOVED lines=41> */
[----:B------:R-:W-:-:S03]  /*0af0*/  IMAD.MOV.U32 R6, RZ, RZ, RZ ;  /* 0x000000ffff067224 */ /* 0x000fc600078e00ff */
[----:B------:R-:W-:-:S06]  /*0b00*/  IADD3 R7, PT, PT, R11, 0x7fe00000, RZ ;  /* 0x7fe000000b077810 */ /* 0x000fcc0007ffe0ff */
        /* <DEDUP_REMOVED lines=19> */
.L_x_109:
[----:B------:R-:W-:-:S14]  /*0c40*/  DSETP.NAN.AND P0, PT, R6, R6, PT ;  /* 0x000000060600722a */ /* 0x000fdc0003f08000 */
[----:B------:R-:W-:Y:S05]  /*0c50*/  @P0 BRA `(.L_x_111) ;  /* 0x0000000000440947 */ /* 0x000fea0003800000 */
[----:B------:R-:W-:-:S14]  /*0c60*/  DSETP.NAN.AND P0, PT, R4, R4, PT ;  /* 0x000000040400722a */ /* 0x000fdc0003f08000 */
[----:B------:R-:W-:Y:S05]  /*0c70*/  @P0 BRA `(.L_x_112) ;  /* 0x0000000000300947 */ /* 0x000fea0003800000 */
[----:B------:R-:W-:Y:S01]  /*0c80*/  ISETP.NE.AND P0, PT, R21, R20, PT ;  /* 0x000000141500720c */ /* 0x000fe20003f05270 */
[----:B------:R-:W-:Y:S01]  /*0c90*/  IMAD.MOV.U32 R12, RZ, RZ, 0x0 ;  /* 0x00000000ff0c7424 */ /* 0x000fe200078e00ff */
[----:B------:R-:W-:-:S11]  /*0ca0*/  MOV R13, 0xfff80000 ;  /* 0xfff80000000d7802 */ /* 0x000fd60000000f00 */
        /* <DEDUP_REMOVED lines=9> */
.L_x_112:
[----:B------:R-:W-:Y:S01]  /*0d40*/  LOP3.LUT R13, R5, 0x80000, RZ, 0xfc, !PT ;  /* 0x00080000050d7812 */ /* 0x000fe200078efcff */
[----:B------:R-:W-:Y:S01]  /*0d50*/  IMAD.MOV.U32 R12, RZ, RZ, R4 ;  /* 0x000000ffff0c7224 */ /* 0x000fe200078e0004 */
[----:B------:R-:W-:Y:S06]  /*0d60*/  BRA `(.L_x_110) ;  /* 0x0000000000087947 */ /* 0x000fec0003800000 */
.L_x_111:
[----:B------:R-:W-:Y:S01]  /*0d70*/  LOP3.LUT R13, R7, 0x80000, RZ, 0xfc, !PT ;  /* 0x00080000070d7812 */ /* 0x000fe200078efcff */
[----:B------:R-:W-:-:S07]  /*0d80*/  IMAD.MOV.U32 R12, RZ, RZ, R6 ;  /* 0x000000ffff0c7224 */ /* 0x000fce00078e0006 */
.L_x_110:
[----:B------:R-:W-:Y:S05]  /*0d90*/  BSYNC.RECONVERGENT B1 ;  /* 0x0000000000017941 */ /* 0x000fea0003800200 */
.L_x_108:
[----:B------:R-:W-:Y:S01]  /*0da0*/  IMAD.MOV.U32 R11, RZ, RZ, 0x0 ;  /* 0x00000000ff0b7424 */ /* 0x000fe200078e00ff */
[----:B------:R-:W-:Y:S01]  /*0db0*/  MOV R2, R12 ;  /* 0x0000000c00027202 */ /* 0x000fe20000000f00 */
[----:B------:R-:W-:Y:S02]  /*0dc0*/  IMAD.MOV.U32 R3, RZ, RZ, R13 ;  /* 0x000000ffff037224 */ /* 0x000fe400078e000d */
[----:B------:R-:W-:Y:S05]  /*0dd0*/  RET.REL.NODEC R10 `(df_dot) ;  /* 0xfffffff00a887950 */ /* 0x000fea0003c3ffff */
        .weak           $__internal_9_$__cuda_sm20_dsqrt_rn_f64_mediumpath_v1
        .type           $__internal_9_$__cuda_sm20_dsqrt_rn_f64_mediumpath_v1,@function
        .size           $__internal_9_$__cuda_sm20_dsqrt_rn_f64_mediumpath_v1,(.L_x_138 - $__internal_9_$__cuda_sm20_dsqrt_rn_f64_mediumpath_v1)
$__internal_9_$__cuda_sm20_dsqrt_rn_f64_mediumpath_v1:
[----:B------:R-:W-:Y:S01]  /*0de0*/  ISETP.GE.U32.AND P0, PT, R4, -0x3400000, PT ;  /* 0xfcc000000400780c */ /* 0x000fe20003f06070 */
[----:B------:R-:W-:Y:S01]  /*0df0*/  BSSY.RECONVERGENT B1, `(.L_x_113) ;  /* 0x0000026000017945 */ /* 0x000fe20003800200 */
[----:B------:R-:W-:Y:S02]  /*0e00*/  IMAD.MOV.U32 R8, RZ, RZ, R10 ;  /* 0x000000ffff087224 */ /* 0x000fe400078e000a */
[----:B------:R-:W-:Y:S02]  /*0e10*/  IMAD.MOV.U32 R4, RZ, RZ, R14 ;  /* 0x000000ffff047224 */ /* 0x000fe400078e000e */
[----:B------:R-:W-:-:S07]  /*0e20*/  IMAD.MOV.U32 R5, RZ, RZ, R15 ;  /* 0x000000ffff057224 */ /* 0x000fce00078e000f */
[----:B------:R-:W-:Y:S05]  /*0e30*/  @!P0 BRA `(.L_x_114) ;  /* 0x0000000000208947 */ /* 0x000fea0003800000 */
[----:B------:R-:W-:-:S10]  /*0e40*/  DFMA.RM R4, R4, R8, R12 ;  /* 0x000000080404722b */ /* 0x000fd4000000400c */
[----:B------:R-:W-:-:S04]  /*0e50*/  IADD3 R8, P0, PT, R4, 0x1, RZ ;  /* 0x0000000104087810 */ /* 0x000fc80007f1e0ff */
[----:B------:R-:W-:-:S06]  /*0e60*/  IADD3.X R9, PT, PT, RZ, R5, RZ, P0, !PT ;  /* 0x00000005ff097210 */ /* 0x000fcc00007fe4ff */
[----:B------:R-:W-:-:S08]  /*0e70*/  DFMA.RP R6, -R4, R8, R6 ;  /* 0x000000080406722b */ /* 0x000fd00000008106 */
[----:B------:R-:W-:-:S06]  /*0e80*/  DSETP.GT.AND P0, PT, R6, RZ, PT ;  /* 0x000000ff0600722a */ /* 0x000fcc0003f04000 */
[----:B------:R-:W-:Y:S02]  /*0e90*/  FSEL R4, R8, R4, P0 ;  /* 0x0000000408047208 */ /* 0x000fe40000000000 */
[----:B------:R-:W-:Y:S01]  /*0ea0*/  FSEL R5, R9, R5, P0 ;  /* 0x0000000509057208 */ /* 0x000fe20000000000 */
[----:B------:R-:W-:Y:S06]  /*0eb0*/  BRA `(.L_x_115) ;  /* 0x0000000000647947 */ /* 0x000fec0003800000 */
.L_x_114:
[----:B------:R-:W-:-:S14]  /*0ec0*/  DSETP.NE.AND P0, PT, R6, RZ, PT ;  /* 0x000000ff0600722a */ /* 0x000fdc0003f05000 */
[----:B------:R-:W-:Y:S05]  /*0ed0*/  @!P0 BRA `(.L_x_116) ;  /* 0x0000000000588947 */ /* 0x000fea0003800000 */
[----:B------:R-:W-:-:S13]  /*0ee0*/  ISETP.GE.AND P0, PT, R7, RZ, PT ;  /* 0x000000ff0700720c */ /* 0x000fda0003f06270 */
[----:B------:R-:W-:Y:S02]  /*0ef0*/  @!P0 IMAD.MOV.U32 R4, RZ, RZ, 0x0 ;  /* 0x00000000ff048424 */ /* 0x000fe400078e00ff */
[----:B------:R-:W-:Y:S01]  /*0f00*/  @!P0 IMAD.MOV.U32 R5, RZ, RZ, -0x80000 ;  /* 0xfff80000ff058424 */ /* 0x000fe200078e00ff */
[----:B------:R-:W-:Y:S06]  /*0f10*/  @!P0 BRA `(.L_x_115) ;  /* 0x00000000004c8947 */ /* 0x000fec0003800000 */
[----:B------:R-:W-:-:S13]  /*0f20*/  ISETP.GT.AND P0, PT, R7, 0x7fefffff, PT ;  /* 0x7fefffff0700780c */ /* 0x000fda0003f04270 */
[----:B------:R-:W-:Y:S05]  /*0f30*/  @P0 BRA `(.L_x_116) ;  /* 0x0000000000400947 */ /* 0x000fea0003800000 */
[----:B------:R-:W-:Y:S01]  /*0f40*/  DMUL R4, R6, 8.11296384146066816958e+31 ;  /* 0x4690000006047828 */ /* 0x000fe20000000000 */
[----:B------:R-:W-:Y:S02]  /*0f50*/  IMAD.MOV.U32 R10, RZ, RZ, 0x0 ;  /* 0x00000000ff0a7424 */ /* 0x000fe400078e00ff */
[----:B------:R-:W-:Y:S02]  /*0f60*/  IMAD.MOV.U32 R6, RZ, RZ, RZ ;  /* 0x000000ffff067224 */ /* 0x000fe400078e00ff */
[----:B------:R-:W-:Y:S01]  /*0f70*/  IMAD.MOV.U32 R11, RZ, RZ, 0x3fd80000 ;  /* 0x3fd80000ff0b7424 */ /* 0x000fe200078e00ff */
[----:B------:R-:W0:Y:S03]  /*0f80*/  MUFU.RSQ64H R7, R5 ;  /* 0x0000000500077308 */ /* 0x000e260000001c00 */
[----:B0-----:R-:W-:-:S08]  /*0f90*/  DMUL R8, R6, R6 ;  /* 0x0000000606087228 */ /* 0x001fd00000000000 */
[----:B------:R-:W-:-:S08]  /*0fa0*/  DFMA R8, R4, -R8, 1 ;  /* 0x3ff000000408742b */ /* 0x000fd00000000808 */
[----:B------:R-:W-:Y:S02]  /*0fb0*/  DFMA R10, R8, R10, 0.5 ;  /* 0x3fe00000080a742b */ /* 0x000fe4000000000a */
[----:B------:R-:W-:-:S08]  /*0fc0*/  DMUL R8, R6, R8 ;  /* 0x0000000806087228 */ /* 0x000fd00000000000 */
[----:B------:R-:W-:-:S08]  /*0fd0*/  DFMA R8, R10, R8, R6 ;  /* 0x000000080a08722b */ /* 0x000fd00000000006 */
[----:B------:R-:W-:Y:S02]  /*0fe0*/  DMUL R6, R4, R8 ;  /* 0x0000000804067228 */ /* 0x000fe40000000000 */
[----:B------:R-:W-:-:S06]  /*0ff0*/  IADD3 R9, PT, PT, R9, -0x100000, RZ ;  /* 0xfff0000009097810 */ /* 0x000fcc0007ffe0ff */
[----:B------:R-:W-:-:S08]  /*1000*/  DFMA R10, R6, -R6, R4 ;  /* 0x80000006060a722b */ /* 0x000fd00000000004 */
[----:B------:R-:W-:-:S10]  /*1010*/  DFMA R4, R8, R10, R6 ;  /* 0x0000000a0804722b */ /* 0x000fd40000000006 */
[----:B------:R-:W-:Y:S01]  /*1020*/  VIADD R5, R5, 0xfcb00000 ;  /* 0xfcb0000005057836 */ /* 0x000fe20000000000 */
[----:B------:R-:W-:Y:S06]  /*1030*/  BRA `(.L_x_115) ;  /* 0x0000000000047947 */ /* 0x000fec0003800000 */
.L_x_116:
[----:B------:R-:W-:-:S11]  /*1040*/  DADD R4, R6, R6 ;  /* 0x0000000006047229 */ /* 0x000fd60000000006 */
.L_x_115:
[----:B------:R-:W-:Y:S05]  /*1050*/  BSYNC.RECONVERGENT B1 ;  /* 0x0000000000017941 */ /* 0x000fea0003800200 */
.L_x_113:
[----:B------:R-:W-:Y:S02]  /*1060*/  IMAD.MOV.U32 R3, RZ, RZ, 0x0 ;  /* 0x00000000ff037424 */ /* 0x000fe400078e00ff */
[----:B------:R-:W-:Y:S02]  /*1070*/  IMAD.MOV.U32 R6, RZ, RZ, R4 ;  /* 0x000000ffff067224 */ /* 0x000fe400078e0004 */
[----:B------:R-:W-:Y:S01]  /*1080*/  IMAD.MOV.U32 R7, RZ, RZ, R5 ;  /* 0x000000ffff077224 */ /* 0x000fe200078e0005 */
[----:B------:R-:W-:Y:S06]  /*1090*/  RET.REL.NODEC R2 `(df_dot) ;  /* 0xffffffec02d87950 */ /* 0x000fec0003c3ffff */
.L_x_117:
        /* <DEDUP_REMOVED lines=14> */
.L_x_138:


//--------------------- .text.f_dot               --------------------------
	.section	.text.f_dot,"ax",@progbits
	.align	128
        .global         f_dot
        .type           f_dot,@function
        .size           f_dot,(.L_x_139 - f_dot)
        .other          f_dot,@"STO_CUDA_ENTRY STV_DEFAULT"
f_dot:
.text.f_dot:
        /* <DEDUP_REMOVED lines=39> */
[----:B------:R-:W-:Y:S05]  /*0270*/  CALL.REL.NOINC `($__internal_10_$__cuda_sm20_div_rn_f64_full) ;  /* 0x0000000000c07944 */ /* 0x000fea0003c00000 */
.L_x_119:
[----:B------:R-:W-:Y:S05]  /*0280*/  BSYNC.RECONVERGENT B0 ;  /* 0x0000000000007941 */ /* 0x000fea0003800200 */
.L_x_118:
[----:B------:R-:W0:Y:S02]  /*0290*/  LDC.64 R4, c[0x0][0x388] ;  /* 0x0000e200ff047b82 */ /* 0x000e240000000a00 */
[----:B0-----:R-:W-:-:S05]  /*02a0*/  IMAD.WIDE.U32 R10, R10, 0x4, R4 ;  /* 0x000000040a0a7825 */ /* 0x001fca00078e0004 */
[----:B------:R0:W2:Y:S01]  /*02b0*/  LDG.E R15, desc[UR4][R10.64] ;  /* 0x000000040a0f7981 */ /* 0x0000a2000c1e1900 */
[----:B------:R-:W1:Y:S01]  /*02c0*/  MUFU.RCP64H R7, 9.9999956232332820605e-13 ;  /* 0x3d71979900077908 */ /* 0x000e620000001800 */
[----:B------:R-:W-:Y:S01]  /*02d0*/  IMAD.MOV.U32 R4, RZ, RZ, -0x7ed215ef ;  /* 0x812dea11ff047424 */ /* 0x000fe200078e00ff */
[----:B------:R-:W-:Y:S01]  /*02e0*/  BSSY.RECONVERGENT B0, `(.L_x_120) ;  /* 0x0000020000007945 */ /* 0x000fe20003800200 */
[----:B------:R-:W-:Y:S02]  /*02f0*/  IMAD.MOV.U32 R5, RZ, RZ, 0x3d719799 ;  /* 0x3d719799ff057424 */ /* 0x000fe400078e00ff */
[----:B------:R-:W-:-:S03]  /*0300*/  IMAD.MOV.U32 R6, RZ, RZ, 0x1 ;  /* 0x00000001ff067424 */ /* 0x000fc600078e00ff */
[----:B------:R-:W3:Y:S03]  /*0310*/  F2F.F32.F64 R12, R2 ;  /* 0x00000002000c7310 */ /* 0x000ee60000301000 */
[----:B-1----:R-:W-:Y:S01]  /*0320*/  DFMA R8, R6, -R4, 1 ;  /* 0x3ff000000608742b */ /* 0x002fe20000000804 */
[----:B---3--:R-:W-:-:S07]  /*0330*/  FMUL R14, R12, R12 ;  /* 0x0000000c0c0e7220 */ /* 0x008fce0000400000 */
[----:B------:R-:W-:Y:S01]  /*0340*/  DFMA R8, R8, R8, R8 ;  /* 0x000000080808722b */ /* 0x000fe20000000008 */
[----:B------:R-:W-:-:S04]  /*0350*/  FMUL R14, R14, R14 ;  /* 0x0000000e0e0e7220 */ /* 0x000fc80000400000 */
[----:B------:R-:W-:-:S03]  /*0360*/  FMUL R14, R14, R14 ;  /* 0x0000000e0e0e7220 */ /* 0x000fc60000400000 */
[----:B------:R-:W-:Y:S01]  /*0370*/  DFMA R12, R6, R8, R6 ;  /* 0x00000008060c722b */ /* 0x000fe20000000006 */
[----:B------:R-:W-:-:S04]  /*0380*/  FMUL R14, R14, R14 ;  /* 0x0000000e0e0e7220 */ /* 0x000fc80000400000 */
[----:B------:R-:W1:Y:S03]  /*0390*/  F2F.F64.F32 R8, R14 ;  /* 0x0000000e00087310 */ /* 0x000e660000201800 */
[----:B0-----:R-:W-:-:S08]  /*03a0*/  DFMA R10, R12, -R4, 1 ;  /* 0x3ff000000c0a742b */ /* 0x001fd00000000804 */
[----:B------:R-:W-:Y:S02]  /*03b0*/  DFMA R10, R12, R10, R12 ;  /* 0x0000000a0c0a722b */ /* 0x000fe4000000000c */
[----:B-1----:R-:W-:-:S10]  /*03c0*/  DMUL R8, R8, R2 ;  /* 0x0000000208087228 */ /* 0x002fd40000000000 */
[----:B------:R-:W-:Y:S08]  /*03d0*/  F2F.F32.F64 R8, R8 ;  /* 0x0000000800087310 */ /* 0x000ff00000301000 */
[----:B--2---:R-:W0:Y:S02]  /*03e0*/  F2F.F64.F32 R6, R15 ;  /* 0x0000000f00067310 */ /* 0x004e240000201800 */
[----:B0-----:R-:W-:Y:S01]  /*03f0*/  DMUL R12, R6, R10 ;  /* 0x0000000a060c7228 */ /* 0x001fe20000000000 */
[----:B------:R-:W-:-:S07]  /*0400*/  FSETP.GEU.AND P1, PT, |R7|, 6.5827683646048100446e-37, PT ;  /* 0x036000000700780b */ /* 0x000fce0003f2e200 */
[----:B------:R-:W-:-:S08]  /*0410*/  DFMA R2, R12, -R4, R6 ;  /* 0x800000040c02722b */ /* 0x000fd00000000006 */
[----:B------:R-:W-:Y:S01]  /*0420*/  DFMA R2, R10, R2, R12 ;  /* 0x000000020a02722b */ /* 0x000fe2000000000c */
[----:B------:R-:W-:-:S06]  /*0430*/  FMUL R10, RZ, R8 ;  /* 0x00000008ff0a7220 */ /* 0x000fcc0000400000 */
[----:B------:R-:W0:Y:S03]  /*0440*/  F2F.F64.F32 R10, R10 ;  /* 0x0000000a000a7310 */ /* 0x000e260000201800 */
[----:B------:R-:W-:-:S05]  /*0450*/  FFMA R4, RZ, 0.058982465416193008423, R3 ;  /* 0x3d719799ff047823 */ /* 0x000fca0000000003 */
[----:B------:R-:W-:-:S13]  /*0460*/  FSETP.GT.AND P0, PT, |R4|, 1.469367938527859385e-39, PT ;  /* 0x001000000400780b */ /* 0x000fda0003f04200 */
[----:B0-----:R-:W-:Y:S05]  /*0470*/  @P0 BRA P1, `(.L_x_121) ;  /* 0x0000000000180947 */ /* 0x001fea0000800000 */
[----:B------:R-:W-:Y:S01]  /*0480*/  IMAD.MOV.U32 R4, RZ, RZ, R6 ;  /* 0x000000ffff047224 */ /* 0x000fe200078e0006 */
[----:B------:R-:W-:Y:S01]  /*0490*/  MOV R12, 0x4e0 ;  /* 0x000004e0000c7802 */ /* 0x000fe20000000f00 */
[----:B------:R-:W-:Y:S02]  /*04a0*/  IMAD.MOV.U32 R5, RZ, RZ, R7 ;  /* 0x000000ffff057224 */ /* 0x000fe400078e0007 */
[----:B------:R-:W-:Y:S02]  /*04b0*/  IMAD.MOV.U32 R6, RZ, RZ, -0x7ed215ef ;  /* 0x812dea11ff067424 */ /* 0x000fe400078e00ff */
[----:B------:R-:W-:-:S07]  /*04c0*/  IMAD.MOV.U32 R7, RZ, RZ, 0x3d719799 ;  /* 0x3d719799ff077424 */ /* 0x000fce00078e00ff */
[----:B------:R-:W-:Y:S05]  /*04d0*/  CALL.REL.NOINC `($__internal_10_$__cuda_sm20_div_rn_f64_full) ;  /* 0x0000000000287944 */ /* 0x000fea0003c00000 */
.L_x_121:
[----:B------:R-:W-:Y:S05]  /*04e0*/  BSYNC.RECONVERGENT B0 ;  /* 0x0000000000007941 */ /* 0x000fea0003800200 */
.L_x_120:
[----:B------:R-:W-:Y:S01]  /*04f0*/  DMUL R10, R10, R2 ;  /* 0x000000020a0a7228 */ /* 0x000fe20000000000 */
[----:B------:R-:W0:Y:S01]  /*0500*/  LDC.64 R4, c[0x0][0x398] ;  /* 0x0000e600ff047b82 */ /* 0x000e220000000a00 */
[----:B------:R-:W-:Y:S01]  /*0510*/  UMOV UR6, 0x5614d6a6 ;  /* 0x5614d6a600067882 */ /* 0x000fe20000000000 */
[----:B------:R-:W-:-:S05]  /*0520*/  UMOV UR7, 0x3cff8673 ;  /* 0x3cff867300077882 */ /* 0x000fca0000000000 */
[----:B------:R-:W-:-:S10]  /*0530*/  DFMA R10, R10, R2, UR6 ;  /* 0x000000060a0a7e2b */ /* 0x000fd40008000002 */
[----:B------:R-:W1:Y:S01]  /*0540*/  F2F.F32.F64 R11, R10 ;  /* 0x0000000a000b7310 */ /* 0x000e620000301000 */
[----:B0-----:R-:W-:-:S05]  /*0550*/  IMAD.WIDE R2, R0, 0x4, R4 ;  /* 0x0000000400027825 */ /* 0x001fca00078e0204 */
[----:B-1----:R-:W-:Y:S01]  /*0560*/  STG.E desc[UR4][R2.64], R11 ;  /* 0x0000000b02007986 */ /* 0x002fe2000c101904 */
[----:B------:R-:W-:Y:S05]  /*0570*/  EXIT ;  /* 0x000000000000794d */ /* 0x000fea0003800000 */
        .weak           $__internal_10_$__cuda_sm20_div_rn_f64_full
        .type           $__internal_10_$__cuda_sm20_div_rn_f64_full,@function
        .size           $__internal_10_$__cuda_sm20_div_rn_f64_full,(.L_x_139 - $__internal_10_$__cuda_sm20_div_rn_f64_full)
$__internal_10_$__cuda_sm20_div_rn_f64_full:
[C---:B------:R-:W-:Y:S01]  /*0580*/  FSETP.GEU.AND P0, PT, |R7|.reuse, 1.469367938527859385e-39, PT ;  /* 0x001000000700780b */ /* 0x040fe20003f0e200 */
[----:B------:R-:W-:Y:S01]  /*0590*/  IMAD.MOV.U32 R16, RZ, RZ, 0x1 ;  /* 0x00000001ff107424 */ /* 0x000fe200078e00ff */
[----:B------:R-:W-:Y:S01]  /*05a0*/  LOP3.LUT R8, R7, 0x800fffff, RZ, 0xc0, !PT ;  /* 0x800fffff07087812 */ /* 0x000fe200078ec0ff */
[----:B------:R-:W-:Y:S01]  /*05b0*/  BSSY.RECONVERGENT B1, `(.L_x_122) ;  /* 0x0000055000017945 */ /* 0x000fe20003800200 */
[C---:B------:R-:W-:Y:S02]  /*05c0*/  FSETP.GEU.AND P2, PT, |R5|.reuse, 1.469367938527859385e-39, PT ;  /* 0x001000000500780b */ /* 0x040fe40003f4e200 */
[----:B------:R-:W-:Y:S02]  /*05d0*/  LOP3.LUT R9, R8, 0x3ff00000, RZ, 0xfc, !PT ;  /* 0x3ff0000008097812 */ /* 0x000fe400078efcff */
[----:B------:R-:W-:Y:S02]  /*05e0*/  MOV R8, R6 ;  /* 0x0000000600087202 */ /* 0x000fe40000000f00 */
[----:B------:R-:W-:-:S02]  /*05f0*/  LOP3.LUT R14, R5, 0x7ff00000, RZ, 0xc0, !PT ;  /* 0x7ff00000050e7812 */ /* 0x000fc400078ec0ff */
[C---:B------:R-:W-:Y:S01]  /*0600*/  LOP3.LUT R15, R7.reuse, 0x7ff00000, RZ, 0xc0, !PT ;  /* 0x7ff00000070f7812 */ /* 0x040fe200078ec0ff */
[----:B------:R-:W-:Y:S02]  /*0610*/  @!P0 DMUL R8, R6, 8.98846567431157953865e+307 ;  /* 0x7fe0000006088828 */ /* 0x000fe40000000000 */
[----:B------:R-:W-:Y:S01]  /*0620*/  IMAD.MOV.U32 R22, RZ, RZ, R14 ;  /* 0x000000ffff167224 */ /* 0x000fe200078e000e */
[C---:B------:R-:W-:Y:S01]  /*0630*/  ISETP.GE.U32.AND P1, PT, R14.reuse, R15, PT ;  /* 0x0000000f0e00720c */ /* 0x040fe20003f26070 */
[----:B------:R-:W-:Y:S01]  /*0640*/  IMAD.MOV.U32 R23, RZ, RZ, R15 ;  /* 0x000000ffff177224 */ /* 0x000fe200078e000f */
[----:B------:R-:W-:Y:S01]  /*0650*/  @!P2 LOP3.LUT R13, R7, 0x7ff00000, RZ, 0xc0, !PT ;  /* 0x7ff00000070da812 */ /* 0x000fe200078ec0ff */
[----:B------:R-:W0:Y:S03]  /*0660*/  MUFU.RCP64H R17, R9 ;  /* 0x0000000900117308 */ /* 0x000e260000001800 */
[----:B------:R-:W-:Y:S01]  /*0670*/  @!P2 ISETP.GE.U32.AND P3, PT, R14, R13, PT ;  /* 0x0000000d0e00a20c */ /* 0x000fe20003f66070 */
[----:B------:R-:W-:Y:S01]  /*0680*/  IMAD.MOV.U32 R13, RZ, RZ, 0x1ca00000 ;  /* 0x1ca00000ff0d7424 */ /* 0x000fe200078e00ff */
[----:B------:R-:W-:-:S04]  /*0690*/  @!P0 LOP3.LUT R23, R9, 0x7ff00000, RZ, 0xc0, !PT ;  /* 0x7ff0000009178812 */ /* 0x000fc800078ec0ff */
[----:B------:R-:W-:Y:S01]  /*06a0*/  @!P2 SEL R19, R13, 0x63400000, !P3 ;  /* 0x634000000d13a807 */ /* 0x000fe20005800000 */
[----:B------:R-:W-:-:S03]  /*06b0*/  VIADD R24, R23, 0xffffffff ;  /* 0xffffffff17187836 */ /* 0x000fc60000000000 */
[----:B------:R-:W-:Y:S01]  /*06c0*/  @!P2 LOP3.LUT R20, R19, 0x80000000, R5, 0xf8, !PT ;  /* 0x800000001314a812 */ /* 0x000fe200078ef805 */
[----:B0-----:R-:W-:-:S03]  /*06d0*/  DFMA R2, R16, -R8, 1 ;  /* 0x3ff000001002742b */ /* 0x001fc60000000808 */
[----:B------:R-:W-:Y:S01]  /*06e0*/  @!P2 LOP3.LUT R21, R20, 0x100000, RZ, 0xfc, !PT ;  /* 0x001000001415a812 */ /* 0x000fe200078efcff */
[----:B------:R-:W-:-:S04]  /*06f0*/  @!P2 IMAD.MOV.U32 R20, RZ, RZ, RZ ;  /* 0x000000ffff14a224 */ /* 0x000fc800078e00ff */
[----:B------:R-:W-:-:S08]  /*0700*/  DFMA R2, R2, R2, R2 ;  /* 0x000000020202722b */ /* 0x000fd00000000002 */
[----:B------:R-:W-:Y:S01]  /*0710*/  DFMA R16, R16, R2, R16 ;  /* 0x000000021010722b */ /* 0x000fe20000000010 */
[----:B------:R-:W-:Y:S01]  /*0720*/  SEL R3, R13, 0x63400000, !P1 ;  /* 0x634000000d037807 */ /* 0x000fe20004800000 */
[----:B------:R-:W-:-:S03]  /*0730*/  IMAD.MOV.U32 R2, RZ, RZ, R4 ;  /* 0x000000ffff027224 */ /* 0x000fc600078e0004 */
[----:B------:R-:W-:-:S03]  /*0740*/  LOP3.LUT R3, R3, 0x800fffff, R5, 0xf8, !PT ;  /* 0x800fffff03037812 */ /* 0x000fc600078ef805 */
[----:B------:R-:W-:-:S03]  /*0750*/  DFMA R18, R16, -R8, 1 ;  /* 0x3ff000001012742b */ /* 0x000fc60000000808 */
[----:B------:R-:W-:-:S05]  /*0760*/  @!P2 DFMA R2, R2, 2, -R20 ;  /* 0x400000000202a82b */ /* 0x000fca0000000814 */
[----:B------:R-:W-:-:S05]  /*0770*/  DFMA R16, R16, R18, R16 ;  /* 0x000000121010722b */ /* 0x000fca0000000010 */
[----:B------:R-:W-:-:S03]  /*0780*/  @!P2 LOP3.LUT R22, R3, 0x7ff00000, RZ, 0xc0, !PT ;  /* 0x7ff000000316a812 */ /* 0x000fc600078ec0ff */
        /* <DEDUP_REMOVED lines=11> */
[----:B------:R-:W-:-:S04]  /*0840*/  SEL R13, R13, 0x63400000, !P0 ;  /* 0x634000000d0d7807 */ /* 0x000fc80004000000 */
[----:B------:R-:W-:Y:S01]  /*0850*/  IADD3 R13, PT, PT, -R13, R4, RZ ;  /* 0x000000040d0d7210 */ /* 0x000fe20007ffe1ff */
[----:B------:R-:W-:-:S04]  /*0860*/  IMAD.MOV.U32 R4, RZ, RZ, RZ ;  /* 0x000000ffff047224 */ /* 0x000fc800078e00ff */
        /* <DEDUP_REMOVED lines=20> */
.L_x_123:
        /* <DEDUP_REMOVED lines=12> */
[----:B------:R-:W-:Y:S01]  /*0a70*/  @!P0 IMAD.MOV.U32 R14, RZ, RZ, RZ ;  /* 0x000000ffff0e8224 */ /* 0x000fe200078e00ff */
[----:B------:R-:W-:-:S03]  /*0a80*/  @P0 MOV R14, RZ ;  /* 0x000000ff000e0202 */ /* 0x000fc60000000f00 */
[----:B------:R-:W-:Y:S01]  /*0a90*/  @P0 IMAD.MOV.U32 R15, RZ, RZ, R2 ;  /* 0x000000ffff0f0224 */ /* 0x000fe200078e0002 */
[----:B------:R-:W-:Y:S06]  /*0aa0*/  BRA `(.L_x_124) ;  /* 0x0000000000147947 */ /* 0x000fec0003800000 */
.L_x_126:
[----:B------:R-:W-:Y:S01]  /*0ab0*/  LOP3.LUT R15, R7, 0x80000, RZ, 0xfc, !PT ;  /* 0x00080000070f7812 */ /* 0x000fe200078efcff */
[----:B------:R-:W-:Y:S01]  /*0ac0*/  IMAD.MOV.U32 R14, RZ, RZ, R6 ;  /* 0x000000ffff0e7224 */ /* 0x000fe200078e0006 */
[----:B------:R-:W-:Y:S06]  /*0ad0*/  BRA `(.L_x_124) ;  /* 0x0000000000087947 */ /* 0x000fec0003800000 */
.L_x_125:
[----:B------:R-:W-:Y:S01]  /*0ae0*/  LOP3.LUT R15, R5, 0x80000, RZ, 0xfc, !PT ;  /* 0x00080000050f7812 */ /* 0x000fe200078efcff */
[----:B------:R-:W-:-:S07]  /*0af0*/  IMAD.MOV.U32 R14, RZ, RZ, R4 ;  /* 0x000000ffff0e7224 */ /* 0x000fce00078e0004 */
.L_x_124:
[----:B------:R-:W-:Y:S05]  /*0b00*/  BSYNC.RECONVERGENT B1 ;  /* 0x0000000000017941 */ /* 0x000fea0003800200 */
.L_x_122:
[----:B------:R-:W-:Y:S02]  /*0b10*/  IMAD.MOV.U32 R13, RZ, RZ, 0x0 ;  /* 0x00000000ff0d7424 */ /* 0x000fe400078e00ff */
[----:B------:R-:W-:Y:S02]  /*0b20*/  IMAD.MOV.U32 R2, RZ, RZ, R14 ;  /* 0x000000ffff027224 */ /* 0x000fe400078e000e */
[----:B------:R-:W-:Y:S01]  /*0b30*/  IMAD.MOV.U32 R3, RZ, RZ, R15 ;  /* 0x000000ffff037224 */ /* 0x000fe200078e000f */
[----:B------:R-:W-:Y:S06]  /*0b40*/  RET.REL.NODEC R12 `(f_dot) ;  /* 0xfffffff40c2c7950 */ /* 0x000fec0003c3ffff */
.L_x_127:
        /* <DEDUP_REMOVED lines=11> */
.L_x_139:


//--------------------- .text.alpha               --------------------------
	.section	.text.alpha,"ax",@progbits
	.align	128
        .global         alpha
        .type           alpha,@function
        .size           alpha,(.L_x_147 - alpha)
        .other          alpha,@"STO_CUDA_ENTRY STV_DEFAULT"
alpha:
.text.alpha:
        /* <DEDUP_REMOVED lines=14> */
[----:B------:R-:W1:Y:S07]  /*00e0*/  LDCU.64 UR4, c[0x0][0x358] ;  /* 0x00006b00ff0477ac */ /* 0x000e6e0008000a00 */
[----:B------:R-:W2:Y:S01]  /*00f0*/  LDC.64 R6, c[0x0][0x388] ;  /* 0x0000e200ff067b82 */ /* 0x000ea20000000a00 */
[----:B0-----:R-:W-:-:S05]  /*0100*/  IMAD.WIDE R2, R11, 0x4, R2 ;  /* 0x000000040b027825 */ /* 0x001fca00078e0202 */
[----:B-1----:R-:W3:Y:S01]  /*0110*/  LDG.E R10, desc[UR4][R2.64] ;  /* 0x00000004020a7981 */ /* 0x002ee2000c1e1900 */
[----:B--2---:R-:W-:-:S06]  /*0120*/  IMAD.WIDE.U32 R6, R0, 0x4, R6 ;  /* 0x0000000400067825 */ /* 0x004fcc00078e0006 */
[----:B------:R-:W2:Y:S01]  /*0130*/  LDG.E R6, desc[UR4][R6.64] ;  /* 0x0000000406067981 */ /* 0x000ea2000c1e1900 */
[----:B------:R-:W-:Y:S01]  /*0140*/  UMOV UR8, 0xaf0b075a ;  /* 0xaf0b075a00087882 */ /* 0x000fe20000000000 */
[----:B------:R-:W-:Y:S01]  /*0150*/  UMOV UR9, 0x45e2f971 ;  /* 0x45e2f97100097882 */ /* 0x000fe20000000000 */
[----:B------:R-:W-:Y:S01]  /*0160*/  IMAD R11, R0, UR7, R11 ;  /* 0x00000007000b7c24 */ /* 0x000fe2000f8e020b */
[----:B---3--:R-:W0:Y:S08]  /*0170*/  F2F.F64.F32 R4, R10 ;  /* 0x0000000a00047310 */ /* 0x008e300000201800 */
[----:B--2---:R-:W1:Y:S01]  /*0180*/  F2F.F64.F32 R8, R6 ;  /* 0x0000000600087310 */ /* 0x004e620000201800 */
[----:B0-----:R-:W-:Y:S01]  /*0190*/  DMUL R4, R4, UR8 ;  /* 0x0000000804047c28 */ /* 0x001fe20008000000 */
[----:B------:R-:W-:Y:S01]  /*01a0*/  UMOV UR8, 0xf4c4dd9 ;  /* 0x0f4c4dd900087882 */ /* 0x000fe20000000000 */
[----:B------:R-:W-:-:S06]  /*01b0*/  UMOV UR9, 0x3c07a4da ;  /* 0x3c07a4da00097882 */ /* 0x000fcc0000000000 */
[----:B-1----:R-:W-:-:S08]  /*01c0*/  DMUL R4, R4, R8 ;  /* 0x0000000804047228 */ /* 0x002fd00000000000 */
[----:B------:R-:W-:Y:S01]  /*01d0*/  DMUL R4, R4, UR8 ;  /* 0x0000000804047c28 */ /* 0x000fe20008000000 */
[----:B------:R-:W-:Y:S01]  /*01e0*/  UMOV UR8, 0x9999999a ;  /* 0x9999999a00087882 */ /* 0x000fe20000000000 */
[----:B------:R-:W-:-:S08]  /*01f0*/  UMOV UR9, 0x3fb99999 ;  /* 0x3fb9999900097882 */ /* 0x000fd00000000000 */
[----:B------:R-:W0:Y:S08]  /*0200*/  F2F.F32.F64 R5, R4 ;  /* 0x0000000400057310 */ /* 0x000e300000301000 */
[----:B0-----:R-:W0:Y:S02]  /*0210*/  F2F.F64.F32 R2, R5 ;  /* 0x0000000500027310 */ /* 0x001e240000201800 */
[----:B0-----:R-:W-:-:S14]  /*0220*/  DSETP.GEU.AND P0, PT, R2, UR8, PT ;  /* 0x0000000802007e2a */ /* 0x001fdc000bf0e000 */
[----:B------:R-:W0:Y:S02]  /*0230*/  @!P0 LDC.64 R2, c[0x0][0x398] ;  /* 0x0000e600ff028b82 */ /* 0x000e240000000a00 */
[----:B0-----:R-:W-:-:S05]  /*0240*/  @!P0 IMAD.WIDE R2, R11, 0x4, R2 ;  /* 0x000000040b028825 */ /* 0x001fca00078e0202 */
[----:B------:R0:W-:Y:S01]  /*0250*/  @!P0 STG.E desc[UR4][R2.64], R5 ;  /* 0x0000000502008986 */ /* 0x0001e2000c101904 */
[----:B------:R-:W-:Y:S05]  /*0260*/  @!P0 EXIT ;  /* 0x000000000000894d */ /* 0x000fea0003800000 */
[----:B0-----:R-:W0:Y:S01]  /*0270*/  LDC.64 R2, c[0x0][0x398] ;  /* 0x0000e600ff027b82 */ /* 0x001e220000000a00 */
[----:B------:R-:W-:Y:S01]  /*0280*/  MOV R5, 0x7fc00000 ;  /* 0x7fc0000000057802 */ /* 0x000fe20000000f00 */
[----:B0-----:R-:W-:-:S05]  /*0290*/  IMAD.WIDE R2, R11, 0x4, R2 ;  /* 0x000000040b027825 */ /* 0x001fca00078e0202 */
[----:B------:R-:W-:Y:S01]  /*02a0*/  STG.E desc[UR4][R2.64], R5 ;  /* 0x0000000502007986 */ /* 0x000fe2000c101904 */
[----:B------:R-:W-:Y:S05]  /*02b0*/  EXIT ;  /* 0x000000000000794d */ /* 0x000fea0003800000 */
.L_x_128:
        /* <DEDUP_REMOVED lines=12> */
.L_x_147:


//--------------------- .nv.shared.reserved.0     --------------------------
	.section	.nv.shared.reserved.0,"aw",@nobits
	.weak		__nv_reservedSMEM_offset_0_alias
	.size		__nv_reservedSMEM_offset_0_alias, 0, 64
	.other		__nv_reservedSMEM_offset_0_alias,@"STO_CUDA_RESERVED_SHARED STV_DEFAULT"
__nv_reservedSMEM_offset_0_alias:
	.zero		0
	.zero		64


//--------------------- .nv.constant0.amplitude_at_detector --------------------------
	.section	.nv.constant0.amplitude_at_detector,"a",@progbits
	.sectionflags	@""
	.align	4
.nv.constant0.amplitude_at_detector:
	.zero		984


//--------------------- .nv.constant0.frequency_at_detector --------------------------
	.section	.nv.constant0.frequency_at_detector,"a",@progbits
	.sectionflags	@""
	.align	4
.nv.constant0.frequency_at_detector:
	.zero		952


//--------------------- .nv.constant0.chi_c       --------------------------
	.section	.nv.constant0.chi_c,"a",@progbits
	.sectionflags	@""
	.align	4
.nv.constant0.chi_c:
	.zero		920


//--------------------- .nv.constant0.tau_gw      --------------------------
	.section	.nv.constant0.tau_gw,"a",@progbits
	.sectionflags	@""
	.align	4
.nv.constant0.tau_gw:
	.zero		936


//--------------------- .nv.constant0.tau_inst    --------------------------
	.section	.nv.constant0.tau_inst,"a",@progbits
	.sectionflags	@""
	.align	4
.nv.constant0.tau_inst:
	.zero		936


//--------------------- .nv.constant0.df_dot      --------------------------
	.section	.nv.constant0.df_dot,"a",@progbits
	.sectionflags	@""
	.align	4
.nv.constant0.df_dot:
	.zero		920


//--------------------- .nv.constant0.f_dot       --------------------------
	.section	.nv.constant0.f_dot,"a",@progbits
	.sectionflags	@""
	.align	4
.nv.constant0.f_dot:
	.zero		928


//--------------------- .nv.constant0.alpha       --------------------------
	.section	.nv.constant0.alpha,"a",@progbits
	.sectionflags	@""
	.align	4
.nv.constant0.alpha:
	.zero		928


//--------------------- SYMBOLS --------------------------

	.type		.nv.reservedSmem.offset0,@object
	.size		.nv.reservedSmem.offset0,0x4
